//
// Generated by NVIDIA NVVM Compiler
//
// Compiler Build ID: CL-36424714
// Cuda compilation tools, release 13.0, V13.0.88
// Based on NVVM 20.0.0
//

.version 9.0
.target sm_100
.address_size 64

	// .globl	_Z12conv_forwardPfiiiS_iiiiS_iii

.visible .entry _Z12conv_forwardPfiiiS_iiiiS_iii(
	.param .u64 .ptr .align 1 _Z12conv_forwardPfiiiS_iiiiS_iii_param_0,
	.param .u32 _Z12conv_forwardPfiiiS_iiiiS_iii_param_1,
	.param .u32 _Z12conv_forwardPfiiiS_iiiiS_iii_param_2,
	.param .u32 _Z12conv_forwardPfiiiS_iiiiS_iii_param_3,
	.param .u64 .ptr .align 1 _Z12conv_forwardPfiiiS_iiiiS_iii_param_4,
	.param .u32 _Z12conv_forwardPfiiiS_iiiiS_iii_param_5,
	.param .u32 _Z12conv_forwardPfiiiS_iiiiS_iii_param_6,
	.param .u32 _Z12conv_forwardPfiiiS_iiiiS_iii_param_7,
	.param .u32 _Z12conv_forwardPfiiiS_iiiiS_iii_param_8,
	.param .u64 .ptr .align 1 _Z12conv_forwardPfiiiS_iiiiS_iii_param_9,
	.param .u32 _Z12conv_forwardPfiiiS_iiiiS_iii_param_10,
	.param .u32 _Z12conv_forwardPfiiiS_iiiiS_iii_param_11,
	.param .u32 _Z12conv_forwardPfiiiS_iiiiS_iii_param_12
)
{
	.reg .pred 	%p<14>;
	.reg .b32 	%r<64>;
	.reg .b32 	%f<123>;
	.reg .b64 	%rd<28>;

	ld.param.u64 	%rd8, [_Z12conv_forwardPfiiiS_iiiiS_iii_param_0];
	ld.param.u32 	%r29, [_Z12conv_forwardPfiiiS_iiiiS_iii_param_1];
	ld.param.u32 	%r30, [_Z12conv_forwardPfiiiS_iiiiS_iii_param_2];
	ld.param.u32 	%r31, [_Z12conv_forwardPfiiiS_iiiiS_iii_param_3];
	ld.param.u64 	%rd9, [_Z12conv_forwardPfiiiS_iiiiS_iii_param_4];
	ld.param.u32 	%r32, [_Z12conv_forwardPfiiiS_iiiiS_iii_param_6];
	ld.param.u32 	%r33, [_Z12conv_forwardPfiiiS_iiiiS_iii_param_7];
	ld.param.u32 	%r34, [_Z12conv_forwardPfiiiS_iiiiS_iii_param_8];
	cvta.to.global.u64 	%rd1, %rd9;
	cvta.to.global.u64 	%rd2, %rd8;
	mov.u32 	%r1, %ctaid.x;
	mov.u32 	%r2, %tid.x;
	mov.u32 	%r3, %tid.y;
	setp.lt.s32 	%p1, %r29, 1;
	mov.f32 	%f121, 0f00000000;
	@%p1 bra 	$L__BB0_19;
	min.s32 	%r37, %r33, %r34;
	setp.lt.s32 	%p2, %r37, 1;
	@%p2 bra 	$L__BB0_19;
	and.b32  	%r4, %r34, 15;
	and.b32  	%r5, %r34, 7;
	and.b32  	%r6, %r34, 2147483632;
	and.b32  	%r7, %r34, 3;
	neg.s32 	%r8, %r6;
	add.s64 	%rd3, %rd2, 32;
	add.s64 	%rd4, %rd1, 32;
	mul.lo.s32 	%r9, %r32, %r1;
	mov.f32 	%f121, 0f00000000;
	mov.b32 	%r56, 0;
$L__BB0_3:
	mad.lo.s32 	%r11, %r56, %r30, %r2;
	add.s32 	%r40, %r56, %r9;
	mul.lo.s32 	%r12, %r40, %r33;
	mov.b32 	%r57, 0;
$L__BB0_4:
	setp.lt.u32 	%p3, %r34, 16;
	add.s32 	%r42, %r11, %r57;
	mad.lo.s32 	%r14, %r42, %r31, %r3;
	add.s32 	%r43, %r12, %r57;
	mul.lo.s32 	%r15, %r43, %r34;
	mov.b32 	%r62, 0;
	@%p3 bra 	$L__BB0_7;
	mov.u32 	%r58, %r15;
	mov.u32 	%r59, %r14;
	mov.u32 	%r60, %r8;
$L__BB0_6:
	.pragma "nounroll";
	mul.wide.s32 	%rd10, %r59, 4;
	add.s64 	%rd11, %rd3, %rd10;
	mul.wide.s32 	%rd12, %r58, 4;
	add.s64 	%rd13, %rd4, %rd12;
	ld.global.f32 	%f22, [%rd11+-32];
	ld.global.f32 	%f23, [%rd13+-32];
	fma.rn.f32 	%f24, %f22, %f23, %f121;
	ld.global.f32 	%f25, [%rd11+-28];
	ld.global.f32 	%f26, [%rd13+-28];
	fma.rn.f32 	%f27, %f25, %f26, %f24;
	ld.global.f32 	%f28, [%rd11+-24];
	ld.global.f32 	%f29, [%rd13+-24];
	fma.rn.f32 	%f30, %f28, %f29, %f27;
	ld.global.f32 	%f31, [%rd11+-20];
	ld.global.f32 	%f32, [%rd13+-20];
	fma.rn.f32 	%f33, %f31, %f32, %f30;
	ld.global.f32 	%f34, [%rd11+-16];
	ld.global.f32 	%f35, [%rd13+-16];
	fma.rn.f32 	%f36, %f34, %f35, %f33;
	ld.global.f32 	%f37, [%rd11+-12];
	ld.global.f32 	%f38, [%rd13+-12];
	fma.rn.f32 	%f39, %f37, %f38, %f36;
	ld.global.f32 	%f40, [%rd11+-8];
	ld.global.f32 	%f41, [%rd13+-8];
	fma.rn.f32 	%f42, %f40, %f41, %f39;
	ld.global.f32 	%f43, [%rd11+-4];
	ld.global.f32 	%f44, [%rd13+-4];
	fma.rn.f32 	%f45, %f43, %f44, %f42;
	ld.global.f32 	%f46, [%rd11];
	ld.global.f32 	%f47, [%rd13];
	fma.rn.f32 	%f48, %f46, %f47, %f45;
	ld.global.f32 	%f49, [%rd11+4];
	ld.global.f32 	%f50, [%rd13+4];
	fma.rn.f32 	%f51, %f49, %f50, %f48;
	ld.global.f32 	%f52, [%rd11+8];
	ld.global.f32 	%f53, [%rd13+8];
	fma.rn.f32 	%f54, %f52, %f53, %f51;
	ld.global.f32 	%f55, [%rd11+12];
	ld.global.f32 	%f56, [%rd13+12];
	fma.rn.f32 	%f57, %f55, %f56, %f54;
	ld.global.f32 	%f58, [%rd11+16];
	ld.global.f32 	%f59, [%rd13+16];
	fma.rn.f32 	%f60, %f58, %f59, %f57;
	ld.global.f32 	%f61, [%rd11+20];
	ld.global.f32 	%f62, [%rd13+20];
	fma.rn.f32 	%f63, %f61, %f62, %f60;
	ld.global.f32 	%f64, [%rd11+24];
	ld.global.f32 	%f65, [%rd13+24];
	fma.rn.f32 	%f66, %f64, %f65, %f63;
	ld.global.f32 	%f67, [%rd11+28];
	ld.global.f32 	%f68, [%rd13+28];
	fma.rn.f32 	%f121, %f67, %f68, %f66;
	add.s32 	%r60, %r60, 16;
	add.s32 	%r59, %r59, 16;
	add.s32 	%r58, %r58, 16;
	setp.ne.s32 	%p4, %r60, 0;
	mov.u32 	%r62, %r6;
	@%p4 bra 	$L__BB0_6;
$L__BB0_7:
	setp.eq.s32 	%p5, %r4, 0;
	@%p5 bra 	$L__BB0_17;
	add.s32 	%r44, %r4, -1;
	setp.lt.u32 	%p6, %r44, 7;
	@%p6 bra 	$L__BB0_10;
	add.s32 	%r45, %r14, %r62;
	mul.wide.s32 	%rd14, %r45, 4;
	add.s64 	%rd15, %rd2, %rd14;
	ld.global.f32 	%f70, [%rd15];
	add.s32 	%r46, %r62, %r15;
	mul.wide.s32 	%rd16, %r46, 4;
	add.s64 	%rd17, %rd1, %rd16;
	ld.global.f32 	%f71, [%rd17];
	fma.rn.f32 	%f72, %f70, %f71, %f121;
	ld.global.f32 	%f73, [%rd15+4];
	ld.global.f32 	%f74, [%rd17+4];
	fma.rn.f32 	%f75, %f73, %f74, %f72;
	ld.global.f32 	%f76, [%rd15+8];
	ld.global.f32 	%f77, [%rd17+8];
	fma.rn.f32 	%f78, %f76, %f77, %f75;
	ld.global.f32 	%f79, [%rd15+12];
	ld.global.f32 	%f80, [%rd17+12];
	fma.rn.f32 	%f81, %f79, %f80, %f78;
	ld.global.f32 	%f82, [%rd15+16];
	ld.global.f32 	%f83, [%rd17+16];
	fma.rn.f32 	%f84, %f82, %f83, %f81;
	ld.global.f32 	%f85, [%rd15+20];
	ld.global.f32 	%f86, [%rd17+20];
	fma.rn.f32 	%f87, %f85, %f86, %f84;
	ld.global.f32 	%f88, [%rd15+24];
	ld.global.f32 	%f89, [%rd17+24];
	fma.rn.f32 	%f90, %f88, %f89, %f87;
	ld.global.f32 	%f91, [%rd15+28];
	ld.global.f32 	%f92, [%rd17+28];
	fma.rn.f32 	%f121, %f91, %f92, %f90;
	add.s32 	%r62, %r62, 8;
$L__BB0_10:
	setp.eq.s32 	%p7, %r5, 0;
	@%p7 bra 	$L__BB0_17;
	add.s32 	%r47, %r5, -1;
	setp.lt.u32 	%p8, %r47, 3;
	@%p8 bra 	$L__BB0_13;
	add.s32 	%r48, %r14, %r62;
	mul.wide.s32 	%rd18, %r48, 4;
	add.s64 	%rd19, %rd2, %rd18;
	ld.global.f32 	%f94, [%rd19];
	add.s32 	%r49, %r62, %r15;
	mul.wide.s32 	%rd20, %r49, 4;
	add.s64 	%rd21, %rd1, %rd20;
	ld.global.f32 	%f95, [%rd21];
	fma.rn.f32 	%f96, %f94, %f95, %f121;
	ld.global.f32 	%f97, [%rd19+4];
	ld.global.f32 	%f98, [%rd21+4];
	fma.rn.f32 	%f99, %f97, %f98, %f96;
	ld.global.f32 	%f100, [%rd19+8];
	ld.global.f32 	%f101, [%rd21+8];
	fma.rn.f32 	%f102, %f100, %f101, %f99;
	ld.global.f32 	%f103, [%rd19+12];
	ld.global.f32 	%f104, [%rd21+12];
	fma.rn.f32 	%f121, %f103, %f104, %f102;
	add.s32 	%r62, %r62, 4;
$L__BB0_13:
	setp.eq.s32 	%p9, %r7, 0;
	@%p9 bra 	$L__BB0_17;
	setp.eq.s32 	%p10, %r7, 1;
	add.s32 	%r50, %r14, %r62;
	mul.wide.s32 	%rd22, %r50, 4;
	add.s64 	%rd5, %rd2, %rd22;
	ld.global.f32 	%f105, [%rd5];
	add.s32 	%r51, %r62, %r15;
	mul.wide.s32 	%rd23, %r51, 4;
	add.s64 	%rd6, %rd1, %rd23;
	ld.global.f32 	%f106, [%rd6];
	fma.rn.f32 	%f121, %f105, %f106, %f121;
	@%p10 bra 	$L__BB0_17;
	setp.eq.s32 	%p11, %r7, 2;
	ld.global.f32 	%f107, [%rd5+4];
	ld.global.f32 	%f108, [%rd6+4];
	fma.rn.f32 	%f121, %f107, %f108, %f121;
	@%p11 bra 	$L__BB0_17;
	ld.global.f32 	%f109, [%rd5+8];
	ld.global.f32 	%f110, [%rd6+8];
	fma.rn.f32 	%f121, %f109, %f110, %f121;
$L__BB0_17:
	add.s32 	%r57, %r57, 1;
	setp.ne.s32 	%p12, %r57, %r33;
	@%p12 bra 	$L__BB0_4;
	add.s32 	%r56, %r56, 1;
	setp.ne.s32 	%p13, %r56, %r29;
	@%p13 bra 	$L__BB0_3;
$L__BB0_19:
	ld.param.u32 	%r55, [_Z12conv_forwardPfiiiS_iiiiS_iii_param_12];
	ld.param.u32 	%r54, [_Z12conv_forwardPfiiiS_iiiiS_iii_param_11];
	ld.param.u64 	%rd27, [_Z12conv_forwardPfiiiS_iiiiS_iii_param_9];
	cvta.to.global.u64 	%rd24, %rd27;
	mad.lo.s32 	%r52, %r54, %r1, %r2;
	mad.lo.s32 	%r53, %r52, %r55, %r3;
	mul.wide.s32 	%rd25, %r53, 4;
	add.s64 	%rd26, %rd24, %rd25;
	st.global.f32 	[%rd26], %f121;
	ret;

}
	// .globl	_Z12pool_forwardPfiiiS_S_iii
.visible .entry _Z12pool_forwardPfiiiS_S_iii(
	.param .u64 .ptr .align 1 _Z12pool_forwardPfiiiS_S_iii_param_0,
	.param .u32 _Z12pool_forwardPfiiiS_S_iii_param_1,
	.param .u32 _Z12pool_forwardPfiiiS_S_iii_param_2,
	.param .u32 _Z12pool_forwardPfiiiS_S_iii_param_3,
	.param .u64 .ptr .align 1 _Z12pool_forwardPfiiiS_S_iii_param_4,
	.param .u64 .ptr .align 1 _Z12pool_forwardPfiiiS_S_iii_param_5,
	.param .u32 _Z12pool_forwardPfiiiS_S_iii_param_6,
	.param .u32 _Z12pool_forwardPfiiiS_S_iii_param_7,
	.param .u32 _Z12pool_forwardPfiiiS_S_iii_param_8
)
{
	.reg .b32 	%r<16>;
	.reg .b32 	%f<24>;
	.reg .b64 	%rd<15>;
	.reg .b64 	%fd<4>;

	ld.param.u64 	%rd1, [_Z12pool_forwardPfiiiS_S_iii_param_0];
	ld.param.u32 	%r1, [_Z12pool_forwardPfiiiS_S_iii_param_2];
	ld.param.u32 	%r2, [_Z12pool_forwardPfiiiS_S_iii_param_3];
	ld.param.u64 	%rd2, [_Z12pool_forwardPfiiiS_S_iii_param_4];
	ld.param.u64 	%rd3, [_Z12pool_forwardPfiiiS_S_iii_param_5];
	ld.param.u32 	%r3, [_Z12pool_forwardPfiiiS_S_iii_param_7];
	ld.param.u32 	%r4, [_Z12pool_forwardPfiiiS_S_iii_param_8];
	cvta.to.global.u64 	%rd4, %rd1;
	mov.u32 	%r5, %ctaid.x;
	mov.u32 	%r6, %tid.x;
	mov.u32 	%r7, %tid.y;
	shl.b32 	%r8, %r6, 1;
	shl.b32 	%r9, %r7, 1;
	mad.lo.s32 	%r10, %r1, %r5, %r8;
	mad.lo.s32 	%r11, %r10, %r2, %r9;
	mul.wide.s32 	%rd5, %r11, 4;
	add.s64 	%rd6, %rd4, %rd5;
	ld.global.f32 	%f1, [%rd6];
	fma.rn.f32 	%f2, %f1, 0f3E800000, 0f00000000;
	ld.global.f32 	%f3, [%rd6+4];
	fma.rn.f32 	%f4, %f3, 0f3E800000, %f2;
	mul.wide.s32 	%rd7, %r2, 4;
	add.s64 	%rd8, %rd6, %rd7;
	ld.global.f32 	%f5, [%rd8];
	fma.rn.f32 	%f6, %f5, 0f3E800000, %f4;
	ld.global.f32 	%f7, [%rd8+4];
	fma.rn.f32 	%f8, %f7, 0f3E800000, %f6;
	cvta.to.global.u64 	%rd9, %rd2;
	cvta.to.global.u64 	%rd10, %rd3;
	mul.wide.u32 	%rd11, %r5, 4;
	add.s64 	%rd12, %rd9, %rd11;
	ld.global.f32 	%f9, [%rd12];
	add.f32 	%f10, %f8, %f9;
	fma.rn.f32 	%f11, %f10, 0fBBBB989D, 0f3F000000;
	cvt.sat.f32.f32 	%f12, %f11;
	mov.f32 	%f13, 0f4B400001;
	mov.f32 	%f14, 0f437C0000;
	fma.rm.f32 	%f15, %f12, %f14, %f13;
	add.f32 	%f16, %f15, 0fCB40007F;
	neg.f32 	%f17, %f16;
	fma.rn.f32 	%f18, %f10, 0fBFB8AA3B, %f17;
	fma.rn.f32 	%f19, %f10, 0fB2A57060, %f18;
	mov.b32 	%r12, %f15;
	shl.b32 	%r13, %r12, 23;
	mov.b32 	%f20, %r13;
	ex2.approx.ftz.f32 	%f21, %f19;
	mul.f32 	%f22, %f21, %f20;
	cvt.f64.f32 	%fd1, %f22;
	add.f64 	%fd2, %fd1, 0d3FF0000000000000;
	rcp.rn.f64 	%fd3, %fd2;
	cvt.rn.f32.f64 	%f23, %fd3;
	mad.lo.s32 	%r14, %r3, %r5, %r6;
	mad.lo.s32 	%r15, %r14, %r4, %r7;
	mul.wide.s32 	%rd13, %r15, 4;
	add.s64 	%rd14, %rd10, %rd13;
	st.global.f32 	[%rd14], %f23;
	ret;

}
	// .globl	_Z18full_forward_totalP15result_layers_tP18mask_bias_weight_t
.visible .entry _Z18full_forward_totalP15result_layers_tP18mask_bias_weight_t(
	.param .u64 .ptr .align 1 _Z18full_forward_totalP15result_layers_tP18mask_bias_weight_t_param_0,
	.param .u64 .ptr .align 1 _Z18full_forward_totalP15result_layers_tP18mask_bias_weight_t_param_1
)
{
	.reg .pred 	%p<7>;
	.reg .b32 	%r<21>;
	.reg .b32 	%f<139>;
	.reg .b64 	%rd<59>;
	.reg .b64 	%fd<10>;

	ld.param.u64 	%rd25, [_Z18full_forward_totalP15result_layers_tP18mask_bias_weight_t_param_0];
	ld.param.u64 	%rd26, [_Z18full_forward_totalP15result_layers_tP18mask_bias_weight_t_param_1];
	cvta.to.global.u64 	%rd1, %rd26;
	cvta.to.global.u64 	%rd2, %rd25;
	mov.u32 	%r1, %ctaid.x;
	mul.wide.u32 	%rd27, %r1, 36472;
	add.s64 	%rd28, %rd2, %rd27;
	add.s64 	%rd3, %rd28, 34016;
	mov.u32 	%r2, %tid.x;
	setp.gt.u32 	%p1, %r2, 119;
	@%p1 bra 	$L__BB2_4;
	mul.wide.u32 	%rd29, %r2, 4;
	add.s64 	%rd30, %rd3, %rd29;
	add.s64 	%rd4, %rd30, 1600;
	ld.global.f32 	%f136, [%rd30+1600];
	mul.wide.u32 	%rd31, %r2, 1600;
	add.s64 	%rd32, %rd31, %rd1;
	add.s64 	%rd54, %rd32, 10348;
	add.s64 	%rd34, %rd27, %rd2;
	add.s64 	%rd53, %rd34, 34076;
	mov.b32 	%r18, 0;
$L__BB2_2:
	ld.global.f32 	%f10, [%rd54+-60];
	ld.global.f32 	%f11, [%rd53+-60];
	fma.rn.f32 	%f12, %f10, %f11, %f136;
	st.global.f32 	[%rd4], %f12;
	ld.global.f32 	%f13, [%rd54+-56];
	ld.global.f32 	%f14, [%rd53+-56];
	fma.rn.f32 	%f15, %f13, %f14, %f12;
	st.global.f32 	[%rd4], %f15;
	ld.global.f32 	%f16, [%rd54+-52];
	ld.global.f32 	%f17, [%rd53+-52];
	fma.rn.f32 	%f18, %f16, %f17, %f15;
	st.global.f32 	[%rd4], %f18;
	ld.global.f32 	%f19, [%rd54+-48];
	ld.global.f32 	%f20, [%rd53+-48];
	fma.rn.f32 	%f21, %f19, %f20, %f18;
	st.global.f32 	[%rd4], %f21;
	ld.global.f32 	%f22, [%rd54+-44];
	ld.global.f32 	%f23, [%rd53+-44];
	fma.rn.f32 	%f24, %f22, %f23, %f21;
	st.global.f32 	[%rd4], %f24;
	ld.global.f32 	%f25, [%rd54+-40];
	ld.global.f32 	%f26, [%rd53+-40];
	fma.rn.f32 	%f27, %f25, %f26, %f24;
	st.global.f32 	[%rd4], %f27;
	ld.global.f32 	%f28, [%rd54+-36];
	ld.global.f32 	%f29, [%rd53+-36];
	fma.rn.f32 	%f30, %f28, %f29, %f27;
	st.global.f32 	[%rd4], %f30;
	ld.global.f32 	%f31, [%rd54+-32];
	ld.global.f32 	%f32, [%rd53+-32];
	fma.rn.f32 	%f33, %f31, %f32, %f30;
	st.global.f32 	[%rd4], %f33;
	ld.global.f32 	%f34, [%rd54+-28];
	ld.global.f32 	%f35, [%rd53+-28];
	fma.rn.f32 	%f36, %f34, %f35, %f33;
	st.global.f32 	[%rd4], %f36;
	ld.global.f32 	%f37, [%rd54+-24];
	ld.global.f32 	%f38, [%rd53+-24];
	fma.rn.f32 	%f39, %f37, %f38, %f36;
	st.global.f32 	[%rd4], %f39;
	ld.global.f32 	%f40, [%rd54+-20];
	ld.global.f32 	%f41, [%rd53+-20];
	fma.rn.f32 	%f42, %f40, %f41, %f39;
	st.global.f32 	[%rd4], %f42;
	ld.global.f32 	%f43, [%rd54+-16];
	ld.global.f32 	%f44, [%rd53+-16];
	fma.rn.f32 	%f45, %f43, %f44, %f42;
	st.global.f32 	[%rd4], %f45;
	ld.global.f32 	%f46, [%rd54+-12];
	ld.global.f32 	%f47, [%rd53+-12];
	fma.rn.f32 	%f48, %f46, %f47, %f45;
	st.global.f32 	[%rd4], %f48;
	ld.global.f32 	%f49, [%rd54+-8];
	ld.global.f32 	%f50, [%rd53+-8];
	fma.rn.f32 	%f51, %f49, %f50, %f48;
	st.global.f32 	[%rd4], %f51;
	ld.global.f32 	%f52, [%rd54+-4];
	ld.global.f32 	%f53, [%rd53+-4];
	fma.rn.f32 	%f54, %f52, %f53, %f51;
	st.global.f32 	[%rd4], %f54;
	ld.global.f32 	%f55, [%rd54];
	ld.global.f32 	%f56, [%rd53];
	fma.rn.f32 	%f136, %f55, %f56, %f54;
	st.global.f32 	[%rd4], %f136;
	add.s32 	%r18, %r18, 16;
	add.s64 	%rd54, %rd54, 64;
	add.s64 	%rd53, %rd53, 64;
	setp.ne.s32 	%p2, %r18, 400;
	@%p2 bra 	$L__BB2_2;
	add.s64 	%rd36, %rd1, %rd29;
	ld.global.f32 	%f57, [%rd36+202288];
	add.f32 	%f58, %f136, %f57;
	fma.rn.f32 	%f59, %f58, 0fBBBB989D, 0f3F000000;
	cvt.sat.f32.f32 	%f60, %f59;
	mov.f32 	%f61, 0f4B400001;
	mov.f32 	%f62, 0f437C0000;
	fma.rm.f32 	%f63, %f60, %f62, %f61;
	add.f32 	%f64, %f63, 0fCB40007F;
	neg.f32 	%f65, %f64;
	fma.rn.f32 	%f66, %f58, 0fBFB8AA3B, %f65;
	fma.rn.f32 	%f67, %f58, 0fB2A57060, %f66;
	mov.b32 	%r10, %f63;
	shl.b32 	%r11, %r10, 23;
	mov.b32 	%f68, %r11;
	ex2.approx.ftz.f32 	%f69, %f67;
	mul.f32 	%f70, %f69, %f68;
	cvt.f64.f32 	%fd1, %f70;
	add.f64 	%fd2, %fd1, 0d3FF0000000000000;
	rcp.rn.f64 	%fd3, %fd2;
	cvt.rn.f32.f64 	%f71, %fd3;
	st.global.f32 	[%rd4], %f71;
$L__BB2_4:
	bar.sync 	0;
	setp.gt.u32 	%p3, %r2, 83;
	@%p3 bra 	$L__BB2_8;
	mul.wide.u32 	%rd37, %r2, 4;
	add.s64 	%rd38, %rd3, %rd37;
	add.s64 	%rd11, %rd38, 2080;
	ld.global.f32 	%f137, [%rd38+2080];
	mul.wide.u32 	%rd39, %r2, 480;
	add.s64 	%rd40, %rd39, %rd1;
	add.s64 	%rd56, %rd40, 202796;
	add.s64 	%rd42, %rd27, %rd2;
	add.s64 	%rd55, %rd42, 35644;
	mov.b32 	%r19, 0;
$L__BB2_6:
	ld.global.f32 	%f72, [%rd56+-28];
	ld.global.f32 	%f73, [%rd55+-28];
	fma.rn.f32 	%f74, %f72, %f73, %f137;
	st.global.f32 	[%rd11], %f74;
	ld.global.f32 	%f75, [%rd56+-24];
	ld.global.f32 	%f76, [%rd55+-24];
	fma.rn.f32 	%f77, %f75, %f76, %f74;
	st.global.f32 	[%rd11], %f77;
	ld.global.f32 	%f78, [%rd56+-20];
	ld.global.f32 	%f79, [%rd55+-20];
	fma.rn.f32 	%f80, %f78, %f79, %f77;
	st.global.f32 	[%rd11], %f80;
	ld.global.f32 	%f81, [%rd56+-16];
	ld.global.f32 	%f82, [%rd55+-16];
	fma.rn.f32 	%f83, %f81, %f82, %f80;
	st.global.f32 	[%rd11], %f83;
	ld.global.f32 	%f84, [%rd56+-12];
	ld.global.f32 	%f85, [%rd55+-12];
	fma.rn.f32 	%f86, %f84, %f85, %f83;
	st.global.f32 	[%rd11], %f86;
	ld.global.f32 	%f87, [%rd56+-8];
	ld.global.f32 	%f88, [%rd55+-8];
	fma.rn.f32 	%f89, %f87, %f88, %f86;
	st.global.f32 	[%rd11], %f89;
	ld.global.f32 	%f90, [%rd56+-4];
	ld.global.f32 	%f91, [%rd55+-4];
	fma.rn.f32 	%f92, %f90, %f91, %f89;
	st.global.f32 	[%rd11], %f92;
	ld.global.f32 	%f93, [%rd56];
	ld.global.f32 	%f94, [%rd55];
	fma.rn.f32 	%f137, %f93, %f94, %f92;
	st.global.f32 	[%rd11], %f137;
	add.s32 	%r19, %r19, 8;
	add.s64 	%rd56, %rd56, 32;
	add.s64 	%rd55, %rd55, 32;
	setp.ne.s32 	%p4, %r19, 120;
	@%p4 bra 	$L__BB2_6;
	add.s64 	%rd44, %rd1, %rd37;
	ld.global.f32 	%f95, [%rd44+243088];
	add.f32 	%f96, %f137, %f95;
	fma.rn.f32 	%f97, %f96, 0fBBBB989D, 0f3F000000;
	cvt.sat.f32.f32 	%f98, %f97;
	mov.f32 	%f99, 0f4B400001;
	mov.f32 	%f100, 0f437C0000;
	fma.rm.f32 	%f101, %f98, %f100, %f99;
	add.f32 	%f102, %f101, 0fCB40007F;
	neg.f32 	%f103, %f102;
	fma.rn.f32 	%f104, %f96, 0fBFB8AA3B, %f103;
	fma.rn.f32 	%f105, %f96, 0fB2A57060, %f104;
	mov.b32 	%r13, %f101;
	shl.b32 	%r14, %r13, 23;
	mov.b32 	%f106, %r14;
	ex2.approx.ftz.f32 	%f107, %f105;
	mul.f32 	%f108, %f107, %f106;
	cvt.f64.f32 	%fd4, %f108;
	add.f64 	%fd5, %fd4, 0d3FF0000000000000;
	rcp.rn.f64 	%fd6, %fd5;
	cvt.rn.f32.f64 	%f109, %fd6;
	st.global.f32 	[%rd11], %f109;
$L__BB2_8:
	bar.sync 	0;
	setp.gt.u32 	%p5, %r2, 9;
	@%p5 bra 	$L__BB2_12;
	mul.wide.u32 	%rd45, %r2, 4;
	add.s64 	%rd46, %rd3, %rd45;
	add.s64 	%rd18, %rd46, 2416;
	ld.global.f32 	%f138, [%rd46+2416];
	mul.wide.u32 	%rd47, %r2, 336;
	add.s64 	%rd48, %rd47, %rd1;
	add.s64 	%rd58, %rd48, 243436;
	add.s64 	%rd50, %rd27, %rd2;
	add.s64 	%rd57, %rd50, 36108;
	mov.b32 	%r20, 0;
$L__BB2_10:
	ld.global.f32 	%f110, [%rd58+-12];
	ld.global.f32 	%f111, [%rd57+-12];
	fma.rn.f32 	%f112, %f110, %f111, %f138;
	st.global.f32 	[%rd18], %f112;
	ld.global.f32 	%f113, [%rd58+-8];
	ld.global.f32 	%f114, [%rd57+-8];
	fma.rn.f32 	%f115, %f113, %f114, %f112;
	st.global.f32 	[%rd18], %f115;
	ld.global.f32 	%f116, [%rd58+-4];
	ld.global.f32 	%f117, [%rd57+-4];
	fma.rn.f32 	%f118, %f116, %f117, %f115;
	st.global.f32 	[%rd18], %f118;
	ld.global.f32 	%f119, [%rd58];
	ld.global.f32 	%f120, [%rd57];
	fma.rn.f32 	%f138, %f119, %f120, %f118;
	st.global.f32 	[%rd18], %f138;
	add.s32 	%r20, %r20, 4;
	add.s64 	%rd58, %rd58, 16;
	add.s64 	%rd57, %rd57, 16;
	setp.ne.s32 	%p6, %r20, 84;
	@%p6 bra 	$L__BB2_10;
	add.s64 	%rd52, %rd1, %rd45;
	ld.global.f32 	%f121, [%rd52+246784];
	add.f32 	%f122, %f138, %f121;
	fma.rn.f32 	%f123, %f122, 0fBBBB989D, 0f3F000000;
	cvt.sat.f32.f32 	%f124, %f123;
	mov.f32 	%f125, 0f4B400001;
	mov.f32 	%f126, 0f437C0000;
	fma.rm.f32 	%f127, %f124, %f126, %f125;
	add.f32 	%f128, %f127, 0fCB40007F;
	neg.f32 	%f129, %f128;
	fma.rn.f32 	%f130, %f122, 0fBFB8AA3B, %f129;
	fma.rn.f32 	%f131, %f122, 0fB2A57060, %f130;
	mov.b32 	%r16, %f127;
	shl.b32 	%r17, %r16, 23;
	mov.b32 	%f132, %r17;
	ex2.approx.ftz.f32 	%f133, %f131;
	mul.f32 	%f134, %f133, %f132;
	cvt.f64.f32 	%fd7, %f134;
	add.f64 	%fd8, %fd7, 0d3FF0000000000000;
	rcp.rn.f64 	%fd9, %fd8;
	cvt.rn.f32.f64 	%f135, %fd9;
	st.global.f32 	[%rd18], %f135;
$L__BB2_12:
	bar.sync 	0;
	ret;

}


// ===== COMPILED SASS (sm_100) =====

	.target	sm_100

	.elftype	@"ET_EXEC"


//--------------------- .note.nv.tkinfo           --------------------------
	.section	.note.nv.tkinfo,"",@"SHT_NOTE"
	.sectionflags	@"SHF_NOTE_NV_TKINFO"
	.tkinfo
        /*0018*/ 	.word	0x00000002
        /*0030*/ 	.string	""
        /*0030*/ 	.string	"ptxas"
        /*0030*/ 	.string	"Cuda compilation tools, release 13.0, V13.0.88"
        /*0030*/ 	.string	"Build cuda_13.0.r13.0/compiler.36424714_0"
        /*0030*/ 	.string	"-arch sm_100 -m 64 "



//--------------------- .note.nv.cuinfo           --------------------------
	.section	.note.nv.cuinfo,"",@"SHT_NOTE"
	.sectionflags	@"SHF_NOTE_NV_CUINFO"
        /*0018*/ 	.short	0x0002
        /*001a*/ 	.short	0x0064
        /*001c*/ 	.short	0x0082
	.zero		2


//--------------------- .nv.info                  --------------------------
	.section	.nv.info,"",@"SHT_CUDA_INFO"
	.align	4


	//----- nvinfo : EIATTR_REGCOUNT
	.align		4
        /*0000*/ 	.byte	0x04, 0x2f
        /*0002*/ 	.short	(.L_1 - .L_0)
	.align		4
.L_0:
        /*0004*/ 	.word	index@(_Z12conv_forwardPfiiiS_iiiiS_iii)
        /*0008*/ 	.word	0x00000020


	//----- nvinfo : EIATTR_FRAME_SIZE
	.align		4
.L_1:
        /*000c*/ 	.byte	0x04, 0x11
        /*000e*/ 	.short	(.L_3 - .L_2)
	.align		4
.L_2:
        /*0010*/ 	.word	index@(_Z12conv_forwardPfiiiS_iiiiS_iii)
        /*0014*/ 	.word	0x00000000


	//----- nvinfo : EIATTR_REGCOUNT
	.align		4
.L_3:
        /*0018*/ 	.byte	0x04, 0x2f
        /*001a*/ 	.short	(.L_5 - .L_4)
	.align		4
.L_4:
        /*001c*/ 	.word	index@(_Z12pool_forwardPfiiiS_S_iii)
        /*0020*/ 	.word	0x00000014


	//----- nvinfo : EIATTR_FRAME_SIZE
	.align		4
.L_5:
        /*0024*/ 	.byte	0x04, 0x11
        /*0026*/ 	.short	(.L_7 - .L_6)
	.align		4
.L_6:
        /*0028*/ 	.word	index@($__internal_1_$__cuda_sm20_dblrcp_rn_slowpath_v3)
        /*002c*/ 	.word	0x00000000


	//----- nvinfo : EIATTR_FRAME_SIZE
	.align		4
.L_7:
        /*0030*/ 	.byte	0x04, 0x11
        /*0032*/ 	.short	(.L_9 - .L_8)
	.align		4
.L_8:
        /*0034*/ 	.word	index@(_Z12pool_forwardPfiiiS_S_iii)
        /*0038*/ 	.word	0x00000000


	//----- nvinfo : EIATTR_REGCOUNT
	.align		4
.L_9:
        /*003c*/ 	.byte	0x04, 0x2f
        /*003e*/ 	.short	(.L_11 - .L_10)
	.align		4
.L_10:
        /*0040*/ 	.word	index@(_Z18full_forward_totalP15result_layers_tP18mask_bias_weight_t)
        /*0044*/ 	.word	0x0000001a


	//----- nvinfo : EIATTR_FRAME_SIZE
	.align		4
.L_11:
        /*0048*/ 	.byte	0x04, 0x11
        /*004a*/ 	.short	(.L_13 - .L_12)
	.align		4
.L_12:
        /*004c*/ 	.word	index@($__internal_0_$__cuda_sm20_dblrcp_rn_slowpath_v3)
        /*0050*/ 	.word	0x00000000


	//----- nvinfo : EIATTR_FRAME_SIZE
	.align		4
.L_13:
        /*0054*/ 	.byte	0x04, 0x11
        /*0056*/ 	.short	(.L_15 - .L_14)
	.align		4
.L_14:
        /*0058*/ 	.word	index@(_Z18full_forward_totalP15result_layers_tP18mask_bias_weight_t)
        /*005c*/ 	.word	0x00000000


	//----- nvinfo : EIATTR_MIN_STACK_SIZE
	.align		4
.L_15:
        /*0060*/ 	.byte	0x04, 0x12
        /*0062*/ 	.short	(.L_17 - .L_16)
	.align		4
.L_16:
        /*0064*/ 	.word	index@(_Z18full_forward_totalP15result_layers_tP18mask_bias_weight_t)
        /*0068*/ 	.word	0x00000000


	//----- nvinfo : EIATTR_MIN_STACK_SIZE
	.align		4
.L_17:
        /*006c*/ 	.byte	0x04, 0x12
        /*006e*/ 	.short	(.L_19 - .L_18)
	.align		4
.L_18:
        /*0070*/ 	.word	index@(_Z12pool_forwardPfiiiS_S_iii)
        /*0074*/ 	.word	0x00000000


	//----- nvinfo : EIATTR_MIN_STACK_SIZE
	.align		4
.L_19:
        /*0078*/ 	.byte	0x04, 0x12
        /*007a*/ 	.short	(.L_21 - .L_20)
	.align		4
.L_20:
        /*007c*/ 	.word	index@(_Z12conv_forwardPfiiiS_iiiiS_iii)
        /*0080*/ 	.word	0x00000000
.L_21:


//--------------------- .nv.compat                --------------------------
	.section	.nv.compat,"",@"SHT_CUDA_COMPAT_INFO"
	.align	4
        /*0000*/ 	.byte	0x02, 0x09, 0x00, 0x00, 0x02, 0x02, 0x01, 0x00, 0x02, 0x05, 0x05, 0x00, 0x03, 0x07, 0x01, 0x01
        /*0010*/ 	.byte	0x02, 0x03, 0x00, 0x00, 0x02, 0x06, 0x01, 0x00, 0x04, 0x0b, 0x08, 0x00, 0x01, 0x00, 0x00, 0x00
        /*0020*/ 	.byte	0x00, 0x00, 0x00, 0x00


//--------------------- .nv.info._Z18full_forward_totalP15result_layers_tP18mask_bias_weight_t --------------------------
	.section	.nv.info._Z18full_forward_totalP15result_layers_tP18mask_bias_weight_t,"",@"SHT_CUDA_INFO"
	.sectionflags	@""
	.align	4


	//----- nvinfo : EIATTR_CUDA_API_VERSION
	.align		4
        /*0000*/ 	.byte	0x04, 0x37
        /*0002*/ 	.short	(.L_23 - .L_22)
.L_22:
        /*0004*/ 	.word	0x00000082


	//----- nvinfo : EIATTR_KPARAM_INFO
	.align		4
.L_23:
        /*0008*/ 	.byte	0x04, 0x17
        /*000a*/ 	.short	(.L_25 - .L_24)
.L_24:
        /*000c*/ 	.word	0x00000000
        /*0010*/ 	.short	0x0001
        /*0012*/ 	.short	0x0008
        /*0014*/ 	.byte	0x00, 0xf5, 0x21, 0x00


	//----- nvinfo : EIATTR_KPARAM_INFO
	.align		4
.L_25:
        /*0018*/ 	.byte	0x04, 0x17
        /*001a*/ 	.short	(.L_27 - .L_26)
.L_26:
        /*001c*/ 	.word	0x00000000
        /*0020*/ 	.short	0x0000
        /*0022*/ 	.short	0x0000
        /*0024*/ 	.byte	0x00, 0xf5, 0x21, 0x00


	//----- nvinfo : EIATTR_SPARSE_MMA_MASK
	.align		4
.L_27:
        /*0028*/ 	.byte	0x03, 0x50
        /*002a*/ 	.short	0x0000


	//----- nvinfo : EIATTR_MAXREG_COUNT
	.align		4
        /*002c*/ 	.byte	0x03, 0x1b
        /*002e*/ 	.short	0x00ff


	//----- nvinfo : EIATTR_NUM_BARRIERS
	.align		4
        /*0030*/ 	.byte	0x02, 0x4c
        /*0032*/ 	.byte	0x01
	.zero		1


	//----- nvinfo : EIATTR_MERCURY_ISA_VERSION
	.align		4
        /*0034*/ 	.byte	0x03, 0x5f
        /*0036*/ 	.short	0x0101


	//----- nvinfo : EIATTR_VRC_CTA_INIT_COUNT
	.align		4
        /*0038*/ 	.byte	0x02, 0x4a
	.zero		1
	.zero		1


	//----- nvinfo : EIATTR_EXIT_INSTR_OFFSETS
	.align		4
        /*003c*/ 	.byte	0x04, 0x1c
        /*003e*/ 	.short	(.L_29 - .L_28)


	//   ....[0]....
.L_28:
        /*0040*/ 	.word	0x00002d30


	//----- nvinfo : EIATTR_CRS_STACK_SIZE
	.align		4
.L_29:
        /*0044*/ 	.byte	0x04, 0x1e
        /*0046*/ 	.short	(.L_31 - .L_30)
.L_30:
        /*0048*/ 	.word	0x00000000


	//----- nvinfo : EIATTR_CBANK_PARAM_SIZE
	.align		4
.L_31:
        /*004c*/ 	.byte	0x03, 0x19
        /*004e*/ 	.short	0x0010


	//----- nvinfo : EIATTR_PARAM_CBANK
	.align		4
        /*0050*/ 	.byte	0x04, 0x0a
        /*0052*/ 	.short	(.L_33 - .L_32)
	.align		4
.L_32:
        /*0054*/ 	.word	index@(.nv.constant0._Z18full_forward_totalP15result_layers_tP18mask_bias_weight_t)
        /*0058*/ 	.short	0x0380
        /*005a*/ 	.short	0x0010


	//----- nvinfo : EIATTR_SW_WAR
	.align		4
.L_33:
        /*005c*/ 	.byte	0x04, 0x36
        /*005e*/ 	.short	(.L_35 - .L_34)
.L_34:
        /*0060*/ 	.word	0x00000008
.L_35:


//--------------------- .nv.info._Z12pool_forwardPfiiiS_S_iii --------------------------
	.section	.nv.info._Z12pool_forwardPfiiiS_S_iii,"",@"SHT_CUDA_INFO"
	.sectionflags	@""
	.align	4


	//----- nvinfo : EIATTR_CUDA_API_VERSION
	.align		4
        /*0000*/ 	.byte	0x04, 0x37
        /*0002*/ 	.short	(.L_37 - .L_36)
.L_36:
        /*0004*/ 	.word	0x00000082


	//----- nvinfo : EIATTR_KPARAM_INFO
	.align		4
.L_37:
        /*0008*/ 	.byte	0x04, 0x17
        /*000a*/ 	.short	(.L_39 - .L_38)
.L_38:
        /*000c*/ 	.word	0x00000000
        /*0010*/ 	.short	0x0008
        /*0012*/ 	.short	0x0030
        /*0014*/ 	.byte	0x00, 0xf0, 0x11, 0x00


	//----- nvinfo : EIATTR_KPARAM_INFO
	.align		4
.L_39:
        /*0018*/ 	.byte	0x04, 0x17
        /*001a*/ 	.short	(.L_41 - .L_40)
.L_40:
        /*001c*/ 	.word	0x00000000
        /*0020*/ 	.short	0x0007
        /*0022*/ 	.short	0x002c
        /*0024*/ 	.byte	0x00, 0xf0, 0x11, 0x00


	//----- nvinfo : EIATTR_KPARAM_INFO
	.align		4
.L_41:
        /*0028*/ 	.byte	0x04, 0x17
        /*002a*/ 	.short	(.L_43 - .L_42)
.L_42:
        /*002c*/ 	.word	0x00000000
        /*0030*/ 	.short	0x0006
        /*0032*/ 	.short	0x0028
        /*0034*/ 	.byte	0x00, 0xf0, 0x11, 0x00


	//----- nvinfo : EIATTR_KPARAM_INFO
	.align		4
.L_43:
        /*0038*/ 	.byte	0x04, 0x17
        /*003a*/ 	.short	(.L_45 - .L_44)
.L_44:
        /*003c*/ 	.word	0x00000000
        /*0040*/ 	.short	0x0005
        /*0042*/ 	.short	0x0020
        /*0044*/ 	.byte	0x00, 0xf5, 0x21, 0x00


	//----- nvinfo : EIATTR_KPARAM_INFO
	.align		4
.L_45:
        /*0048*/ 	.byte	0x04, 0x17
        /*004a*/ 	.short	(.L_47 - .L_46)
.L_46:
        /*004c*/ 	.word	0x00000000
        /*0050*/ 	.short	0x0004
        /*0052*/ 	.short	0x0018
        /*0054*/ 	.byte	0x00, 0xf5, 0x21, 0x00


	//----- nvinfo : EIATTR_KPARAM_INFO
	.align		4
.L_47:
        /*0058*/ 	.byte	0x04, 0x17
        /*005a*/ 	.short	(.L_49 - .L_48)
.L_48:
        /*005c*/ 	.word	0x00000000
        /*0060*/ 	.short	0x0003
        /*0062*/ 	.short	0x0010
        /*0064*/ 	.byte	0x00, 0xf0, 0x11, 0x00


	//----- nvinfo : EIATTR_KPARAM_INFO
	.align		4
.L_49:
        /*0068*/ 	.byte	0x04, 0x17
        /*006a*/ 	.short	(.L_51 - .L_50)
.L_50:
        /*006c*/ 	.word	0x00000000
        /*0070*/ 	.short	0x0002
        /*0072*/ 	.short	0x000c
        /*0074*/ 	.byte	0x00, 0xf0, 0x11, 0x00


	//----- nvinfo : EIATTR_KPARAM_INFO
	.align		4
.L_51:
        /*0078*/ 	.byte	0x04, 0x17
        /*007a*/ 	.short	(.L_53 - .L_52)
.L_52:
        /*007c*/ 	.word	0x00000000
        /*0080*/ 	.short	0x0001
        /*0082*/ 	.short	0x0008
        /*0084*/ 	.byte	0x00, 0xf0, 0x11, 0x00


	//----- nvinfo : EIATTR_KPARAM_INFO
	.align		4
.L_53:
        /*0088*/ 	.byte	0x04, 0x17
        /*008a*/ 	.short	(.L_55 - .L_54)
.L_54:
        /*008c*/ 	.word	0x00000000
        /*0090*/ 	.short	0x0000
        /*0092*/ 	.short	0x0000
        /*0094*/ 	.byte	0x00, 0xf5, 0x21, 0x00


	//----- nvinfo : EIATTR_SPARSE_MMA_MASK
	.align		4
.L_55:
        /*0098*/ 	.byte	0x03, 0x50
        /*009a*/ 	.short	0x0000


	//----- nvinfo : EIATTR_MAXREG_COUNT
	.align		4
        /*009c*/ 	.byte	0x03, 0x1b
        /*009e*/ 	.short	0x00ff


	//----- nvinfo : EIATTR_MERCURY_ISA_VERSION
	.align		4
        /*00a0*/ 	.byte	0x03, 0x5f
        /*00a2*/ 	.short	0x0101


	//----- nvinfo : EIATTR_VRC_CTA_INIT_COUNT
	.align		4
        /*00a4*/ 	.byte	0x02, 0x4a
	.zero		1
	.zero		1


	//----- nvinfo : EIATTR_EXIT_INSTR_OFFSETS
	.align		4
        /*00a8*/ 	.byte	0x04, 0x1c
        /*00aa*/ 	.short	(.L_57 - .L_56)


	//   ....[0]....
.L_56:
        /*00ac*/ 	.word	0x000003d0


	//----- nvinfo : EIATTR_CRS_STACK_SIZE
	.align		4
.L_57:
        /*00b0*/ 	.byte	0x04, 0x1e
        /*00b2*/ 	.short	(.L_59 - .L_58)
.L_58:
        /*00b4*/ 	.word	0x00000000


	//----- nvinfo : EIATTR_CBANK_PARAM_SIZE
	.align		4
.L_59:
        /*00b8*/ 	.byte	0x03, 0x19
        /*00ba*/ 	.short	0x0034


	//----- nvinfo : EIATTR_PARAM_CBANK
	.align		4
        /*00bc*/ 	.byte	0x04, 0x0a
        /*00be*/ 	.short	(.L_61 - .L_60)
	.align		4
.L_60:
        /*00c0*/ 	.word	index@(.nv.constant0._Z12pool_forwardPfiiiS_S_iii)
        /*00c4*/ 	.short	0x0380
        /*00c6*/ 	.short	0x0034


	//----- nvinfo : EIATTR_SW_WAR
	.align		4
.L_61:
        /*00c8*/ 	.byte	0x04, 0x36
        /*00ca*/ 	.short	(.L_63 - .L_62)
.L_62:
        /*00cc*/ 	.word	0x00000008
.L_63:


//--------------------- .nv.info._Z12conv_forwardPfiiiS_iiiiS_iii --------------------------
	.section	.nv.info._Z12conv_forwardPfiiiS_iiiiS_iii,"",@"SHT_CUDA_INFO"
	.sectionflags	@""
	.align	4


	//----- nvinfo : EIATTR_CUDA_API_VERSION
	.align		4
        /*0000*/ 	.byte	0x04, 0x37
        /*0002*/ 	.short	(.L_65 - .L_64)
.L_64:
        /*0004*/ 	.word	0x00000082


	//----- nvinfo : EIATTR_KPARAM_INFO
	.align		4
.L_65:
        /*0008*/ 	.byte	0x04, 0x17
        /*000a*/ 	.short	(.L_67 - .L_66)
.L_66:
        /*000c*/ 	.word	0x00000000
        /*0010*/ 	.short	0x000c
        /*0012*/ 	.short	0x0040
        /*0014*/ 	.byte	0x00, 0xf0, 0x11, 0x00


	//----- nvinfo : EIATTR_KPARAM_INFO
	.align		4
.L_67:
        /*0018*/ 	.byte	0x04, 0x17
        /*001a*/ 	.short	(.L_69 - .L_68)
.L_68:
        /*001c*/ 	.word	0x00000000
        /*0020*/ 	.short	0x000b
        /*0022*/ 	.short	0x003c
        /*0024*/ 	.byte	0x00, 0xf0, 0x11, 0x00


	//----- nvinfo : EIATTR_KPARAM_INFO
	.align		4
.L_69:
        /*0028*/ 	.byte	0x04, 0x17
        /*002a*/ 	.short	(.L_71 - .L_70)
.L_70:
        /*002c*/ 	.word	0x00000000
        /*0030*/ 	.short	0x000a
        /*0032*/ 	.short	0x0038
        /*0034*/ 	.byte	0x00, 0xf0, 0x11, 0x00


	//----- nvinfo : EIATTR_KPARAM_INFO
	.align		4
.L_71:
        /*0038*/ 	.byte	0x04, 0x17
        /*003a*/ 	.short	(.L_73 - .L_72)
.L_72:
        /*003c*/ 	.word	0x00000000
        /*0040*/ 	.short	0x0009
        /*0042*/ 	.short	0x0030
        /*0044*/ 	.byte	0x00, 0xf5, 0x21, 0x00


	//----- nvinfo : EIATTR_KPARAM_INFO
	.align		4
.L_73:
        /*0048*/ 	.byte	0x04, 0x17
        /*004a*/ 	.short	(.L_75 - .L_74)
.L_74:
        /*004c*/ 	.word	0x00000000
        /*0050*/ 	.short	0x0008
        /*0052*/ 	.short	0x002c
        /*0054*/ 	.byte	0x00, 0xf0, 0x11, 0x00


	//----- nvinfo : EIATTR_KPARAM_INFO
	.align		4
.L_75:
        /*0058*/ 	.byte	0x04, 0x17
        /*005a*/ 	.short	(.L_77 - .L_76)
.L_76:
        /*005c*/ 	.word	0x00000000
        /*0060*/ 	.short	0x0007
        /*0062*/ 	.short	0x0028
        /*0064*/ 	.byte	0x00, 0xf0, 0x11, 0x00


	//----- nvinfo : EIATTR_KPARAM_INFO
	.align		4
.L_77:
        /*0068*/ 	.byte	0x04, 0x17
        /*006a*/ 	.short	(.L_79 - .L_78)
.L_78:
        /*006c*/ 	.word	0x00000000
        /*0070*/ 	.short	0x0006
        /*0072*/ 	.short	0x0024
        /*0074*/ 	.byte	0x00, 0xf0, 0x11, 0x00


	//----- nvinfo : EIATTR_KPARAM_INFO
	.align		4
.L_79:
        /*0078*/ 	.byte	0x04, 0x17
        /*007a*/ 	.short	(.L_81 - .L_80)
.L_80:
        /*007c*/ 	.word	0x00000000
        /*0080*/ 	.short	0x0005
        /*0082*/ 	.short	0x0020
        /*0084*/ 	.byte	0x00, 0xf0, 0x11, 0x00


	//----- nvinfo : EIATTR_KPARAM_INFO
	.align		4
.L_81:
        /*0088*/ 	.byte	0x04, 0x17
        /*008a*/ 	.short	(.L_83 - .L_82)
.L_82:
        /*008c*/ 	.word	0x00000000
        /*0090*/ 	.short	0x0004
        /*0092*/ 	.short	0x0018
        /*0094*/ 	.byte	0x00, 0xf5, 0x21, 0x00


	//----- nvinfo : EIATTR_KPARAM_INFO
	.align		4
.L_83:
        /*0098*/ 	.byte	0x04, 0x17
        /*009a*/ 	.short	(.L_85 - .L_84)
.L_84:
        /*009c*/ 	.word	0x00000000
        /*00a0*/ 	.short	0x0003
        /*00a2*/ 	.short	0x0010
        /*00a4*/ 	.byte	0x00, 0xf0, 0x11, 0x00


	//----- nvinfo : EIATTR_KPARAM_INFO
	.align		4
.L_85:
        /*00a8*/ 	.byte	0x04, 0x17
        /*00aa*/ 	.short	(.L_87 - .L_86)
.L_86:
        /*00ac*/ 	.word	0x00000000
        /*00b0*/ 	.short	0x0002
        /*00b2*/ 	.short	0x000c
        /*00b4*/ 	.byte	0x00, 0xf0, 0x11, 0x00


	//----- nvinfo : EIATTR_KPARAM_INFO
	.align		4
.L_87:
        /*00b8*/ 	.byte	0x04, 0x17
        /*00ba*/ 	.short	(.L_89 - .L_88)
.L_88:
        /*00bc*/ 	.word	0x00000000
        /*00c0*/ 	.short	0x0001
        /*00c2*/ 	.short	0x0008
        /*00c4*/ 	.byte	0x00, 0xf0, 0x11, 0x00


	//----- nvinfo : EIATTR_KPARAM_INFO
	.align		4
.L_89:
        /*00c8*/ 	.byte	0x04, 0x17
        /*00ca*/ 	.short	(.L_91 - .L_90)
.L_90:
        /*00cc*/ 	.word	0x00000000
        /*00d0*/ 	.short	0x0000
        /*00d2*/ 	.short	0x0000
        /*00d4*/ 	.byte	0x00, 0xf5, 0x21, 0x00


	//----- nvinfo : EIATTR_SPARSE_MMA_MASK
	.align		4
.L_91:
        /*00d8*/ 	.byte	0x03, 0x50
        /*00da*/ 	.short	0x0000


	//----- nvinfo : EIATTR_MAXREG_COUNT
	.align		4
        /*00dc*/ 	.byte	0x03, 0x1b
        /*00de*/ 	.short	0x00ff


	//----- nvinfo : EIATTR_MERCURY_ISA_VERSION
	.align		4
        /*00e0*/ 	.byte	0x03, 0x5f
        /*00e2*/ 	.short	0x0101


	//----- nvinfo : EIATTR_VRC_CTA_INIT_COUNT
	.align		4
        /*00e4*/ 	.byte	0x02, 0x4a
	.zero		1
	.zero		1


	//----- nvinfo : EIATTR_EXIT_INSTR_OFFSETS
	.align		4
        /*00e8*/ 	.byte	0x04, 0x1c
        /*00ea*/ 	.short	(.L_93 - .L_92)


	//   ....[0]....
.L_92:
        /*00ec*/ 	.word	0x00000c30


	//----- nvinfo : EIATTR_CBANK_PARAM_SIZE
	.align		4
.L_93:
        /*00f0*/ 	.byte	0x03, 0x19
        /*00f2*/ 	.short	0x0044


	//----- nvinfo : EIATTR_PARAM_CBANK
	.align		4
        /*00f4*/ 	.byte	0x04, 0x0a
        /*00f6*/ 	.short	(.L_95 - .L_94)
	.align		4
.L_94:
        /*00f8*/ 	.word	index@(.nv.constant0._Z12conv_forwardPfiiiS_iiiiS_iii)
        /*00fc*/ 	.short	0x0380
        /*00fe*/ 	.short	0x0044


	//----- nvinfo : EIATTR_SW_WAR
	.align		4
.L_95:
        /*0100*/ 	.byte	0x04, 0x36
        /*0102*/ 	.short	(.L_97 - .L_96)
.L_96:
        /*0104*/ 	.word	0x00000008
.L_97:


//--------------------- .nv.callgraph             --------------------------
	.section	.nv.callgraph,"",@"SHT_CUDA_CALLGRAPH"
	.align	4
	.sectionentsize	8
	.align		4
        /*0000*/ 	.word	0x00000000
	.align		4
        /*0004*/ 	.word	0xffffffff
	.align		4
        /*0008*/ 	.word	0x00000000
	.align		4
        /*000c*/ 	.word	0xfffffffe
	.align		4
        /*0010*/ 	.word	0x00000000
	.align		4
        /*0014*/ 	.word	0xfffffffd
	.align		4
        /*0018*/ 	.word	0x00000000
	.align		4
        /*001c*/ 	.word	0xfffffffc


//--------------------- .text._Z18full_forward_totalP15result_layers_tP18mask_bias_weight_t --------------------------
	.section	.text._Z18full_forward_totalP15result_layers_tP18mask_bias_weight_t,"ax",@progbits
	.align	128
        .global         _Z18full_forward_totalP15result_layers_tP18mask_bias_weight_t
        .type           _Z18full_forward_totalP15result_layers_tP18mask_bias_weight_t,@function
        .size           _Z18full_forward_totalP15result_layers_tP18mask_bias_weight_t,(.L_x_35 - _Z18full_forward_totalP15result_layers_tP18mask_bias_weight_t)
        .other          _Z18full_forward_totalP15result_layers_tP18mask_bias_weight_t,@"STO_CUDA_ENTRY STV_DEFAULT"
_Z18full_forward_totalP15result_layers_tP18mask_bias_weight_t:
.text._Z18full_forward_totalP15result_layers_tP18mask_bias_weight_t:
[----:B------:R-:W-:Y:S01]  /*0000*/  LDC R1, c[0x0][0x37c] ;  /* 0x0000df00ff017b82 */ /* 0x000fe20000000800 */
[----:B------:R-:W0:Y:S07]  /*0010*/  S2R R5, SR_TID.X ;  /* 0x0000000000057919 */ /* 0x000e2e0000002100 */
[----:B------:R-:W1:Y:S01]  /*0020*/  LDC.64 R2, c[0x0][0x380] ;  /* 0x0000e000ff027b82 */ /* 0x000e620000000a00 */
[----:B------:R-:W2:Y:S01]  /*0030*/  LDCU.64 UR6, c[0x0][0x358] ;  /* 0x00006b00ff0677ac */ /* 0x000ea20008000a00 */
[----:B------:R-:W-:Y:S01]  /*0040*/  BSSY.RECONVERGENT B0, `(.L_x_0) ;  /* 0x0000078000007945 */ /* 0x000fe20003800200 */
[----:B------:R-:W1:Y:S01]  /*0050*/  S2R R7, SR_CTAID.X ;  /* 0x0000000000077919 */ /* 0x000e620000002500 */
[----:B0-----:R-:W-:Y:S01]  /*0060*/  ISETP.GT.U32.AND P0, PT, R5, 0x77, PT ;  /* 0x000000770500780c */ /* 0x001fe20003f04070 */
[----:B-1----:R-:W-:-:S12]  /*0070*/  IMAD.WIDE.U32 R2, R7, 0x8e78, R2 ;  /* 0x00008e7807027825 */ /* 0x002fd800078e0002 */
[----:B--2---:R-:W-:Y:S05]  /*0080*/  @P0 BRA `(.L_x_1) ;  /* 0x0000000400cc0947 */ /* 0x004fea0003800000 */
[----:B------:R-:W-:Y:S01]  /*0090*/  IMAD.WIDE.U32 R6, R5, 0x4, R2 ;  /* 0x0000000405067825 */ /* 0x000fe200078e0002 */
[----:B------:R-:W0:Y:S04]  /*00a0*/  LDC.64 R8, c[0x0][0x388] ;  /* 0x0000e200ff087b82 */ /* 0x000e280000000a00 */
[----:B------:R1:W5:Y:S01]  /*00b0*/  LDG.E R15, desc[UR6][R6.64+0x8b20] ;  /* 0x008b2006060f7981 */ /* 0x000362000c1e1900 */
[----:B------:R-:W-:Y:S01]  /*00c0*/  IADD3 R0, P1, PT, R2, 0x851c, RZ ;  /* 0x0000851c02007810 */ /* 0x000fe20007f3e0ff */
[----:B------:R-:W-:-:S03]  /*00d0*/  UMOV UR4, URZ ;  /* 0x000000ff00047c82 */ /* 0x000fc60008000000 */
[----:B------:R-:W-:Y:S01]  /*00e0*/  IADD3.X R17, PT, PT, RZ, R3, RZ, P1, !PT ;  /* 0x00000003ff117210 */ /* 0x000fe20000ffe4ff */
[----:B0-----:R-:W-:-:S03]  /*00f0*/  IMAD.WIDE.U32 R10, R5, 0x640, R8 ;  /* 0x00000640050a7825 */ /* 0x001fc600078e0008 */
[----:B------:R-:W-:-:S04]  /*0100*/  IADD3 R4, P0, PT, R10, 0x286c, RZ ;  /* 0x0000286c0a047810 */ /* 0x000fc80007f1e0ff */
[----:B-1----:R-:W-:-:S09]  /*0110*/  IADD3.X R13, PT, PT, RZ, R11, RZ, P0, !PT ;  /* 0x0000000bff0d7210 */ /* 0x002fd200007fe4ff */
.L_x_2:
[----:B------:R-:W-:Y:S02]  /*0120*/  MOV R12, R4 ;  /* 0x00000004000c7202 */ /* 0x000fe40000000f00 */
[----:B------:R-:W-:Y:S02]  /*0130*/  MOV R10, R0 ;  /* 0x00000000000a7202 */ /* 0x000fe40000000f00 */
[----:B------:R-:W-:Y:S01]  /*0140*/  MOV R11, R17 ;  /* 0x00000011000b7202 */ /* 0x000fe20000000f00 */
[----:B--2---:R-:W2:Y:S04]  /*0150*/  LDG.E R0, desc[UR6][R12.64+-0x3c] ;  /* 0xffffc4060c007981 */ /* 0x004ea8000c1e1900 */
[----:B------:R-:W2:Y:S02]  /*0160*/  LDG.E R4, desc[UR6][R10.64+-0x3c] ;  /* 0xffffc4060a047981 */ /* 0x000ea4000c1e1900 */
[----:B--2--5:R-:W-:-:S05]  /*0170*/  FFMA R15, R0, R4, R15 ;  /* 0x00000004000f7223 */ /* 0x024fca000000000f */
[----:B------:R0:W-:Y:S04]  /*0180*/  STG.E desc[UR6][R6.64+0x8b20], R15 ;  /* 0x008b200f06007986 */ /* 0x0001e8000c101906 */
[----:B------:R-:W2:Y:S04]  /*0190*/  LDG.E R0, desc[UR6][R12.64+-0x38] ;  /* 0xffffc8060c007981 */ /* 0x000ea8000c1e1900 */
[----:B------:R-:W2:Y:S02]  /*01a0*/  LDG.E R4, desc[UR6][R10.64+-0x38] ;  /* 0xffffc8060a047981 */ /* 0x000ea4000c1e1900 */
[----:B--2---:R-:W-:-:S05]  /*01b0*/  FFMA R17, R0, R4, R15 ;  /* 0x0000000400117223 */ /* 0x004fca000000000f */
[----:B------:R1:W-:Y:S04]  /*01c0*/  STG.E desc[UR6][R6.64+0x8b20], R17 ;  /* 0x008b201106007986 */ /* 0x0003e8000c101906 */
[----:B------:R-:W2:Y:S04]  /*01d0*/  LDG.E R0, desc[UR6][R12.64+-0x34] ;  /* 0xffffcc060c007981 */ /* 0x000ea8000c1e1900 */
[----:B------:R-:W2:Y:S02]  /*01e0*/  LDG.E R4, desc[UR6][R10.64+-0x34] ;  /* 0xffffcc060a047981 */ /* 0x000ea4000c1e1900 */
[----:B--2---:R-:W-:-:S05]  /*01f0*/  FFMA R19, R0, R4, R17 ;  /* 0x0000000400137223 */ /* 0x004fca0000000011 */
[----:B------:R2:W-:Y:S04]  /*0200*/  STG.E desc[UR6][R6.64+0x8b20], R19 ;  /* 0x008b201306007986 */ /* 0x0005e8000c101906 */
[----:B------:R-:W0:Y:S04]  /*0210*/  LDG.E R0, desc[UR6][R12.64+-0x30] ;  /* 0xffffd0060c007981 */ /* 0x000e28000c1e1900 */
[----:B------:R-:W0:Y:S02]  /*0220*/  LDG.E R4, desc[UR6][R10.64+-0x30] ;  /* 0xffffd0060a047981 */ /* 0x000e24000c1e1900 */
[----:B0-----:R-:W-:-:S05]  /*0230*/  FFMA R15, R0, R4, R19 ;  /* 0x00000004000f7223 */ /* 0x001fca0000000013 */
[----:B------:R0:W-:Y:S04]  /*0240*/  STG.E desc[UR6][R6.64+0x8b20], R15 ;  /* 0x008b200f06007986 */ /* 0x0001e8000c101906 */
[----:B------:R-:W1:Y:S04]  /*0250*/  LDG.E R0, desc[UR6][R12.64+-0x2c] ;  /* 0xffffd4060c007981 */ /* 0x000e68000c1e1900 */
[----:B------:R-:W1:Y:S02]  /*0260*/  LDG.E R4, desc[UR6][R10.64+-0x2c] ;  /* 0xffffd4060a047981 */ /* 0x000e64000c1e1900 */
[----:B-1----:R-:W-:-:S05]  /*0270*/  FFMA R17, R0, R4, R15 ;  /* 0x0000000400117223 */ /* 0x002fca000000000f */
        /* <DEDUP_REMOVED lines=42> */
[----:B------:R-:W0:Y:S01]  /*0520*/  LDG.E R4, desc[UR6][R10.64] ;  /* 0x000000060a047981 */ /* 0x000e22000c1e1900 */
[----:B------:R-:W-:-:S04]  /*0530*/  UIADD3 UR4, UPT, UPT, UR4, 0x10, URZ ;  /* 0x0000001004047890 */ /* 0x000fc8000fffe0ff */
[----:B------:R-:W-:Y:S01]  /*0540*/  UISETP.NE.AND UP0, UPT, UR4, 0x190, UPT ;  /* 0x000001900400788c */ /* 0x000fe2000bf05270 */
[----:B0-----:R-:W-:Y:S01]  /*0550*/  FFMA R15, R0, R4, R19 ;  /* 0x00000004000f7223 */ /* 0x001fe20000000013 */
[----:B------:R-:W-:Y:S02]  /*0560*/  IADD3 R4, P0, PT, R12, 0x40, RZ ;  /* 0x000000400c047810 */ /* 0x000fe40007f1e0ff */
[----:B------:R-:W-:Y:S02]  /*0570*/  IADD3 R0, P1, PT, R10, 0x40, RZ ;  /* 0x000000400a007810 */ /* 0x000fe40007f3e0ff */
[----:B------:R2:W-:Y:S01]  /*0580*/  STG.E desc[UR6][R6.64+0x8b20], R15 ;  /* 0x008b200f06007986 */ /* 0x0005e2000c101906 */
[----:B------:R-:W-:Y:S02]  /*0590*/  IADD3.X R13, PT, PT, RZ, R13, RZ, P0, !PT ;  /* 0x0000000dff0d7210 */ /* 0x000fe400007fe4ff */
[----:B-1----:R-:W-:Y:S01]  /*05a0*/  IADD3.X R17, PT, PT, RZ, R11, RZ, P1, !PT ;  /* 0x0000000bff117210 */ /* 0x002fe20000ffe4ff */
[----:B------:R-:W-:Y:S07]  /*05b0*/  BRA.U UP0, `(.L_x_2) ;  /* 0xfffffff900d87547 */ /* 0x000fee000b83ffff */
[----:B------:R-:W-:-:S06]  /*05c0*/  IMAD.WIDE.U32 R8, R5, 0x4, R8 ;  /* 0x0000000405087825 */ /* 0x000fcc00078e0008 */
[----:B------:R-:W2:Y:S01]  /*05d0*/  LDG.E R8, desc[UR6][R8.64+0x31630] ;  /* 0x0316300608087981 */ /* 0x000ea2000c1e1900 */
[----:B------:R-:W-:Y:S01]  /*05e0*/  HFMA2 R0, -RZ, RZ, 0.96630859375, -0.0022525787353515625 ;  /* 0x3bbb989dff007431 */ /* 0x000fe200000001ff */
[----:B------:R-:W-:Y:S01]  /*05f0*/  MOV R11, 0x437c0000 ;  /* 0x437c0000000b7802 */ /* 0x000fe20000000f00 */
[----:B------:R-:W-:Y:S01]  /*0600*/  BSSY.RECONVERGENT B1, `(.L_x_3) ;  /* 0x0000019000017945 */ /* 0x000fe20003800200 */
[----:B--2---:R-:W-:-:S04]  /*0610*/  FADD R15, R15, R8 ;  /* 0x000000080f0f7221 */ /* 0x004fc80000000000 */
[----:B------:R-:W-:-:S04]  /*0620*/  FFMA.SAT R0, R15, -R0, 0.5 ;  /* 0x3f0000000f007423 */ /* 0x000fc80000002800 */
[----:B------:R-:W-:-:S04]  /*0630*/  FFMA.RM R0, R0, R11, 12582913 ;  /* 0x4b40000100007423 */ /* 0x000fc8000000400b */
[C---:B------:R-:W-:Y:S01]  /*0640*/  FADD R4, R0.reuse, -12583039 ;  /* 0xcb40007f00047421 */ /* 0x040fe20000000000 */
[----:B------:R-:W-:-:S03]  /*0650*/  SHF.L.U32 R0, R0, 0x17, RZ ;  /* 0x0000001700007819 */ /* 0x000fc600000006ff */
[----:B------:R-:W-:-:S04]  /*0660*/  FFMA R4, R15, -1.4426950216293334961, -R4 ;  /* 0xbfb8aa3b0f047823 */ /* 0x000fc80000000804 */
[----:B------:R-:W-:-:S04]  /*0670*/  FFMA R4, R15, -1.925963033500011079e-08, R4 ;  /* 0xb2a570600f047823 */ /* 0x000fc80000000004 */
[----:B------:R-:W0:Y:S02]  /*0680*/  MUFU.EX2 R11, R4 ;  /* 0x00000004000b7308 */ /* 0x000e240000000800 */
[----:B0-----:R-:W-:-:S06]  /*0690*/  FMUL R0, R0, R11 ;  /* 0x0000000b00007220 */ /* 0x001fcc0000400000 */
[----:B------:R-:W0:Y:S02]  /*06a0*/  F2F.F64.F32 R8, R0 ;  /* 0x0000000000087310 */ /* 0x000e240000201800 */
[----:B0-----:R-:W-:-:S06]  /*06b0*/  DADD R14, R8, 1 ;  /* 0x3ff00000080e7429 */ /* 0x001fcc0000000000 */
[----:B------:R-:W0:Y:S04]  /*06c0*/  MUFU.RCP64H R9, R15 ;  /* 0x0000000f00097308 */ /* 0x000e280000001800 */
[----:B------:R-:W-:-:S04]  /*06d0*/  IADD3 R8, PT, PT, R15, 0x300402, RZ ;  /* 0x003004020f087810 */ /* 0x000fc80007ffe0ff */
[----:B------:R-:W-:Y:S02]  /*06e0*/  FSETP.GEU.AND P0, PT, |R8|, 5.8789094863358348022e-39, PT ;  /* 0x004004020800780b */ /* 0x000fe40003f0e200 */
[----:B0-----:R-:W-:-:S08]  /*06f0*/  DFMA R10, -R14, R8, 1 ;  /* 0x3ff000000e0a742b */ /* 0x001fd00000000108 */
[----:B------:R-:W-:-:S08]  /*0700*/  DFMA R10, R10, R10, R10 ;  /* 0x0000000a0a0a722b */ /* 0x000fd0000000000a */
[----:B------:R-:W-:-:S08]  /*0710*/  DFMA R10, R8, R10, R8 ;  /* 0x0000000a080a722b */ /* 0x000fd00000000008 */
[----:B------:R-:W-:-:S08]  /*0720*/  DFMA R12, -R14, R10, 1 ;  /* 0x3ff000000e0c742b */ /* 0x000fd0000000010a */
[----:B------:R-:W-:Y:S01]  /*0730*/  DFMA R10, R10, R12, R10 ;  /* 0x0000000c0a0a722b */ /* 0x000fe2000000000a */
[----:B------:R-:W-:Y:S10]  /*0740*/  @P0 BRA `(.L_x_4) ;  /* 0x0000000000100947 */ /* 0x000ff40003800000 */
[----:B------:R-:W-:-:S04]  /*0750*/  LOP3.LUT R0, R15, 0x7fffffff, RZ, 0xc0, !PT ;  /* 0x7fffffff0f007812 */ /* 0x000fc800078ec0ff */
[----:B------:R-:W-:Y:S02]  /*0760*/  IADD3 R12, PT, PT, R0, -0x100000, RZ ;  /* 0xfff00000000c7810 */ /* 0x000fe40007ffe0ff */
[----:B------:R-:W-:-:S07]  /*0770*/  MOV R0, 0x790 ;  /* 0x0000079000007802 */ /* 0x000fce0000000f00 */
[----:B------:R-:W-:Y:S05]  /*0780*/  CALL.REL.NOINC `($__internal_0_$__cuda_sm20_dblrcp_rn_slowpath_v3) ;  /* 0x00000024006c7944 */ /* 0x000fea0003c00000 */
.L_x_4:
[----:B------:R-:W-:Y:S05]  /*0790*/  BSYNC.RECONVERGENT B1 ;  /* 0x0000000000017941 */ /* 0x000fea0003800200 */
.L_x_3:
[----:B------:R-:W0:Y:S02]  /*07a0*/  F2F.F32.F64 R11, R10 ;  /* 0x0000000a000b7310 */ /* 0x000e240000301000 */
[----:B0-----:R0:W-:Y:S02]  /*07b0*/  STG.E desc[UR6][R6.64+0x8b20], R11 ;  /* 0x008b200b06007986 */ /* 0x0011e4000c101906 */
.L_x_1:
[----:B------:R-:W-:Y:S05]  /*07c0*/  BSYNC.RECONVERGENT B0 ;  /* 0x0000000000007941 */ /* 0x000fea0003800200 */
.L_x_0:
[----:B------:R-:W-:Y:S01]  /*07d0*/  BAR.SYNC.DEFER_BLOCKING 0x0 ;  /* 0x0000000000007b1d */ /* 0x000fe20000010000 */
[----:B------:R-:W-:-:S05]  /*07e0*/  ISETP.GT.U32.AND P0, PT, R5, 0x53, PT ;  /* 0x000000530500780c */ /* 0x000fca0003f04070 */
[----:B------:R-:W-:Y:S08]  /*07f0*/  BSSY.RECONVERGENT B0, `(.L_x_5) ;  /* 0x00000d5000007945 */ /* 0x000ff00003800200 */
[----:B------:R-:W-:Y:S05]  /*0800*/  @P0 BRA `(.L_x_6) ;  /* 0x0000000c004c0947 */ /* 0x000fea0003800000 */
[----:B0-----:R-:W-:Y:S01]  /*0810*/  IMAD.WIDE.U32 R6, R5, 0x4, R2 ;  /* 0x0000000405067825 */ /* 0x001fe200078e0002 */
        /* <DEDUP_REMOVED lines=8> */
.L_x_7:
        /* <DEDUP_REMOVED lines=123> */
[----:B------:R-:W3:Y:S04]  /*1050*/  LDG.E R0, desc[UR6][R12.64+0x5c] ;  /* 0x00005c060c007981 */ /* 0x000ee8000c1e1900 */
[----:B------:R-:W3:Y:S02]  /*1060*/  LDG.E R4, desc[UR6][R10.64+0x5c] ;  /* 0x00005c060a047981 */ /* 0x000ee4000c1e1900 */
[----:B---3--:R-:W-:-:S05]  /*1070*/  FFMA R21, R0, R4, R19 ;  /* 0x0000000400157223 */ /* 0x008fca0000000013 */
[----:B------:R-:W-:Y:S04]  /*1080*/  STG.E desc[UR6][R6.64+0x8d00], R21 ;  /* 0x008d001506007986 */ /* 0x000fe8000c101906 */
[----:B------:R-:W3:Y:S04]  /*1090*/  LDG.E R0, desc[UR6][R12.64+0x60] ;  /* 0x000060060c007981 */ /* 0x000ee8000c1e1900 */
[----:B------:R-:W3:Y:S02]  /*10a0*/  LDG.E R4, desc[UR6][R10.64+0x60] ;  /* 0x000060060a047981 */ /* 0x000ee4000c1e1900 */
[----:B---3--:R-:W-:-:S05]  /*10b0*/  FFMA R23, R0, R4, R21 ;  /* 0x0000000400177223 */ /* 0x008fca0000000015 */
[----:B------:R-:W-:Y:S04]  /*10c0*/  STG.E desc[UR6][R6.64+0x8d00], R23 ;  /* 0x008d001706007986 */ /* 0x000fe8000c101906 */
[----:B------:R-:W3:Y:S04]  /*10d0*/  LDG.E R0, desc[UR6][R12.64+0x64] ;  /* 0x000064060c007981 */ /* 0x000ee8000c1e1900 */
[----:B0-----:R-:W3:Y:S02]  /*10e0*/  LDG.E R15, desc[UR6][R10.64+0x64] ;  /* 0x000064060a0f7981 */ /* 0x001ee4000c1e1900 */
[----:B---3--:R-:W-:-:S05]  /*10f0*/  FFMA R15, R0, R15, R23 ;  /* 0x0000000f000f7223 */ /* 0x008fca0000000017 */
        /* <DEDUP_REMOVED lines=24> */
[----:B------:R2:W-:Y:S04]  /*1280*/  STG.E desc[UR6][R6.64+0x8d00], R21 ;  /* 0x008d001506007986 */ /* 0x0005e8000c101906 */
[----:B------:R3:W4:Y:S04]  /*1290*/  LDG.E R0, desc[UR6][R12.64+0x80] ;  /* 0x000080060c007981 */ /* 0x000728000c1e1900 */
[----:B0-----:R-:W4:Y:S01]  /*12a0*/  LDG.E R15, desc[UR6][R10.64+0x80] ;  /* 0x000080060a0f7981 */ /* 0x001f22000c1e1900 */
[----:B------:R-:W-:Y:S01]  /*12b0*/  UIADD3 UR4, UPT, UPT, UR4, 0x28, URZ ;  /* 0x0000002804047890 */ /* 0x000fe2000fffe0ff */
[----:B------:R-:W-:-:S03]  /*12c0*/  IADD3 R4, P0, PT, R12, 0xa0, RZ ;  /* 0x000000a00c047810 */ /* 0x000fc60007f1e0ff */
[----:B------:R-:W-:Y:S01]  /*12d0*/  UISETP.NE.AND UP0, UPT, UR4, 0x78, UPT ;  /* 0x000000780400788c */ /* 0x000fe2000bf05270 */
[----:B---3--:R-:W-:Y:S01]  /*12e0*/  IADD3.X R13, PT, PT, RZ, R13, RZ, P0, !PT ;  /* 0x0000000dff0d7210 */ /* 0x008fe200007fe4ff */
[----:B----4-:R-:W-:Y:S01]  /*12f0*/  FFMA R15, R0, R15, R21 ;  /* 0x0000000f000f7223 */ /* 0x010fe20000000015 */
[----:B------:R-:W-:-:S04]  /*1300*/  IADD3 R0, P1, PT, R10, 0xa0, RZ ;  /* 0x000000a00a007810 */ /* 0x000fc80007f3e0ff */
[----:B------:R2:W-:Y:S01]  /*1310*/  STG.E desc[UR6][R6.64+0x8d00], R15 ;  /* 0x008d000f06007986 */ /* 0x0005e2000c101906 */
        /* <DEDUP_REMOVED lines=31> */
.L_x_9:
[----:B------:R-:W-:Y:S05]  /*1510*/  BSYNC.RECONVERGENT B1 ;  /* 0x0000000000017941 */ /* 0x000fea0003800200 */
.L_x_8:
[----:B------:R-:W0:Y:S02]  /*1520*/  F2F.F32.F64 R11, R10 ;  /* 0x0000000a000b7310 */ /* 0x000e240000301000 */
[----:B0-----:R1:W-:Y:S02]  /*1530*/  STG.E desc[UR6][R6.64+0x8d00], R11 ;  /* 0x008d000b06007986 */ /* 0x0013e4000c101906 */
.L_x_6:
[----:B------:R-:W-:Y:S05]  /*1540*/  BSYNC.RECONVERGENT B0 ;  /* 0x0000000000007941 */ /* 0x000fea0003800200 */
.L_x_5:
[----:B------:R-:W-:Y:S01]  /*1550*/  BAR.SYNC.DEFER_BLOCKING 0x0 ;  /* 0x0000000000007b1d */ /* 0x000fe20000010000 */
[----:B------:R-:W-:-:S05]  /*1560*/  ISETP.GT.U32.AND P0, PT, R5, 0x9, PT ;  /* 0x000000090500780c */ /* 0x000fca0003f04070 */
[----:B------:R-:W-:Y:S08]  /*1570*/  BSSY.RECONVERGENT B0, `(.L_x_10) ;  /* 0x000017a000007945 */ /* 0x000ff00003800200 */
[----:B------:R-:W-:Y:S05]  /*1580*/  @P0 BRA `(.L_x_11) ;  /* 0x0000001400e00947 */ /* 0x000fea0003800000 */
[----:B------:R-:W2:Y:S01]  /*1590*/  LDC.64 R8, c[0x0][0x388] ;  /* 0x0000e200ff087b82 */ /* 0x000ea20000000a00 */
[C---:B01----:R-:W-:Y:S01]  /*15a0*/  IMAD.WIDE.U32 R6, R5.reuse, 0x4, R2 ;  /* 0x0000000405067825 */ /* 0x043fe200078e0002 */
[----:B------:R-:W3:Y:S04]  /*15b0*/  LDG.E R4, desc[UR6][R2.64+0x8d00] ;  /* 0x008d000602047981 */ /* 0x000ee8000c1e1900 */
[----:B------:R-:W3:Y:S01]  /*15c0*/  LDG.E R0, desc[UR6][R6.64+0x8e50] ;  /* 0x008e500606007981 */ /* 0x000ee2000c1e1900 */
[----:B--2---:R-:W-:-:S05]  /*15d0*/  IMAD.WIDE.U32 R10, R5, 0x150, R8 ;  /* 0x00000150050a7825 */ /* 0x004fca00078e0008 */
[----:B------:R-:W3:Y:S02]  /*15e0*/  LDG.E R13, desc[UR6][R10.64+0x3b6e0] ;  /* 0x03b6e0060a0d7981 */ /* 0x000ee4000c1e1900 */
[----:B---3--:R-:W-:-:S05]  /*15f0*/  FFMA R13, R13, R4, R0 ;  /* 0x000000040d0d7223 */ /* 0x008fca0000000000 */
        /* <DEDUP_REMOVED lines=331> */
[----:B------:R-:W-:-:S04]  /*2ab0*/  IMAD.WIDE.U32 R8, R5, 0x4, R8 ;  /* 0x0000000405087825 */ /* 0x000fc800078e0008 */
[----:B0-----:R-:W-:-:S05]  /*2ac0*/  FFMA R13, R0, R4, R17 ;  /* 0x00000004000d7223 */ /* 0x001fca0000000011 */
[----:B------:R2:W-:Y:S04]  /*2ad0*/  STG.E desc[UR6][R6.64+0x8e50], R13 ;  /* 0x008e500d06007986 */ /* 0x0005e8000c101906 */
[----:B------:R-:W3:Y:S01]  /*2ae0*/  LDG.E R8, desc[UR6][R8.64+0x3c400] ;  /* 0x03c4000608087981 */ /* 0x000ee2000c1e1900 */
[----:B-1----:R-:W-:Y:S01]  /*2af0*/  HFMA2 R15, -RZ, RZ, 3.7421875, 0 ;  /* 0x437c0000ff0f7431 */ /* 0x002fe200000001ff */
[----:B------:R-:W-:Y:S01]  /*2b00*/  MOV R5, 0x3bbb989d ;  /* 0x3bbb989d00057802 */ /* 0x000fe20000000f00 */
[----:B------:R-:W-:Y:S01]  /*2b10*/  BSSY.RECONVERGENT B1, `(.L_x_12) ;  /* 0x000001d000017945 */ /* 0x000fe20003800200 */
[----:B---3--:R-:W-:-:S04]  /*2b20*/  FADD R0, R13, R8 ;  /* 0x000000080d007221 */ /* 0x008fc80000000000 */
[----:B------:R-:W-:-:S04]  /*2b30*/  FFMA.SAT R4, R0, -R5, 0.5 ;  /* 0x3f00000000047423 */ /* 0x000fc80000002805 */
[----:B------:R-:W-:-:S04]  /*2b40*/  FFMA.RM R4, R4, R15, 12582913 ;  /* 0x4b40000104047423 */ /* 0x000fc8000000400f */
[----:B------:R-:W-:-:S04]  /*2b50*/  FADD R5, R4, -12583039 ;  /* 0xcb40007f04057421 */ /* 0x000fc80000000000 */
[----:B------:R-:W-:-:S04]  /*2b60*/  FFMA R5, R0, -1.4426950216293334961, -R5 ;  /* 0xbfb8aa3b00057823 */ /* 0x000fc80000000805 */
[----:B------:R-:W-:-:S04]  /*2b70*/  FFMA R0, R0, -1.925963033500011079e-08, R5 ;  /* 0xb2a5706000007823 */ /* 0x000fc80000000005 */
[----:B------:R-:W0:Y:S01]  /*2b80*/  MUFU.EX2 R3, R0 ;  /* 0x0000000000037308 */ /* 0x000e220000000800 */
[----:B------:R-:W-:-:S05]  /*2b90*/  SHF.L.U32 R4, R4, 0x17, RZ ;  /* 0x0000001704047819 */ /* 0x000fca00000006ff */
[----:B0-----:R-:W-:-:S04]  /*2ba0*/  FMUL R12, R4, R3 ;  /* 0x00000003040c7220 */ /* 0x001fc80000400000 */
[----:B------:R-:W0:Y:S02]  /*2bb0*/  F2F.F64.F32 R2, R12 ;  /* 0x0000000c00027310 */ /* 0x000e240000201800 */
[----:B0-----:R-:W-:-:S06]  /*2bc0*/  DADD R2, R2, 1 ;  /* 0x3ff0000002027429 */ /* 0x001fcc0000000000 */
[----:B------:R-:W0:Y:S04]  /*2bd0*/  MUFU.RCP64H R5, R3 ;  /* 0x0000000300057308 */ /* 0x000e280000001800 */
[----:B------:R-:W-:-:S06]  /*2be0*/  IADD3 R4, PT, PT, R3, 0x300402, RZ ;  /* 0x0030040203047810 */ /* 0x000fcc0007ffe0ff */
[----:B0-----:R-:W-:-:S08]  /*2bf0*/  DFMA R8, -R2, R4, 1 ;  /* 0x3ff000000208742b */ /* 0x001fd00000000104 */
[----:B------:R-:W-:Y:S01]  /*2c00*/  DFMA R8, R8, R8, R8 ;  /* 0x000000080808722b */ /* 0x000fe20000000008 */
[----:B------:R-:W-:-:S07]  /*2c10*/  FSETP.GEU.AND P0, PT, |R4|, 5.8789094863358348022e-39, PT ;  /* 0x004004020400780b */ /* 0x000fce0003f0e200 */
[----:B------:R-:W-:-:S08]  /*2c20*/  DFMA R8, R4, R8, R4 ;  /* 0x000000080408722b */ /* 0x000fd00000000004 */
[----:B------:R-:W-:-:S08]  /*2c30*/  DFMA R10, -R2, R8, 1 ;  /* 0x3ff00000020a742b */ /* 0x000fd00000000108 */
[----:B------:R-:W-:Y:S01]  /*2c40*/  DFMA R8, R8, R10, R8 ;  /* 0x0000000a0808722b */ /* 0x000fe20000000008 */
[----:B--2---:R-:W-:Y:S10]  /*2c50*/  @P0 BRA `(.L_x_13) ;  /* 0x0000000000200947 */ /* 0x004ff40003800000 */
[----:B------:R-:W-:Y:S02]  /*2c60*/  LOP3.LUT R0, R3, 0x7fffffff, RZ, 0xc0, !PT ;  /* 0x7fffffff03007812 */ /* 0x000fe400078ec0ff */
[----:B------:R-:W-:Y:S02]  /*2c70*/  MOV R14, R2 ;  /* 0x00000002000e7202 */ /* 0x000fe40000000f00 */
[----:B------:R-:W-:Y:S02]  /*2c80*/  IADD3 R12, PT, PT, R0, -0x100000, RZ ;  /* 0xfff00000000c7810 */ /* 0x000fe40007ffe0ff */
[----:B------:R-:W-:Y:S02]  /*2c90*/  MOV R15, R3 ;  /* 0x00000003000f7202 */ /* 0x000fe40000000f00 */
[----:B------:R-:W-:-:S07]  /*2ca0*/  MOV R0, 0x2cc0 ;  /* 0x00002cc000007802 */ /* 0x000fce0000000f00 */
[----:B------:R-:W-:Y:S05]  /*2cb0*/  CALL.REL.NOINC `($__internal_0_$__cuda_sm20_dblrcp_rn_slowpath_v3) ;  /* 0x0000000000207944 */ /* 0x000fea0003c00000 */
[----:B------:R-:W-:Y:S02]  /*2cc0*/  MOV R8, R10 ;  /* 0x0000000a00087202 */ /* 0x000fe40000000f00 */
[----:B------:R-:W-:-:S07]  /*2cd0*/  MOV R9, R11 ;  /* 0x0000000b00097202 */ /* 0x000fce0000000f00 */
.L_x_13:
[----:B------:R-:W-:Y:S05]  /*2ce0*/  BSYNC.RECONVERGENT B1 ;  /* 0x0000000000017941 */ /* 0x000fea0003800200 */
.L_x_12:
[----:B------:R-:W0:Y:S02]  /*2cf0*/  F2F.F32.F64 R9, R8 ;  /* 0x0000000800097310 */ /* 0x000e240000301000 */
[----:B0-----:R2:W-:Y:S02]  /*2d00*/  STG.E desc[UR6][R6.64+0x8e50], R9 ;  /* 0x008e500906007986 */ /* 0x0015e4000c101906 */
.L_x_11:
[----:B------:R-:W-:Y:S05]  /*2d10*/  BSYNC.RECONVERGENT B0 ;  /* 0x0000000000007941 */ /* 0x000fea0003800200 */
.L_x_10:
[----:B------:R-:W-:Y:S06]  /*2d20*/  BAR.SYNC.DEFER_BLOCKING 0x0 ;  /* 0x0000000000007b1d */ /* 0x000fec0000010000 */
[----:B------:R-:W-:Y:S05]  /*2d30*/  EXIT ;  /* 0x000000000000794d */ /* 0x000fea0003800000 */
        .weak           $__internal_0_$__cuda_sm20_dblrcp_rn_slowpath_v3
        .type           $__internal_0_$__cuda_sm20_dblrcp_rn_slowpath_v3,@function
        .size           $__internal_0_$__cuda_sm20_dblrcp_rn_slowpath_v3,(.L_x_35 - $__internal_0_$__cuda_sm20_dblrcp_rn_slowpath_v3)
$__internal_0_$__cuda_sm20_dblrcp_rn_slowpath_v3:
[----:B------:R-:W-:Y:S01]  /*2d40*/  MOV R8, R14 ;  /* 0x0000000e00087202 */ /* 0x000fe20000000f00 */
[----:B------:R-:W-:Y:S01]  /*2d50*/  BSSY.RECONVERGENT B2, `(.L_x_14) ;  /* 0x0000025000027945 */ /* 0x000fe20003800200 */
[----:B------:R-:W-:-:S06]  /*2d60*/  MOV R9, R15 ;  /* 0x0000000f00097202 */ /* 0x000fcc0000000f00 */
[----:B------:R-:W-:-:S14]  /*2d70*/  DSETP.GTU.AND P0, PT, |R8|, +INF , PT ;  /* 0x7ff000000800742a */ /* 0x000fdc0003f0c200 */
[----:B------:R-:W-:Y:S05]  /*2d80*/  @P0 BRA `(.L_x_15) ;  /* 0x00000000007c0947 */ /* 0x000fea0003800000 */
[----:B------:R-:W-:-:S04]  /*2d90*/  LOP3.LUT R13, R15, 0x7fffffff, RZ, 0xc0, !PT ;  /* 0x7fffffff0f0d7812 */ /* 0x000fc800078ec0ff */
[----:B------:R-:W-:-:S04]  /*2da0*/  IADD3 R4, PT, PT, R13, -0x1, RZ ;  /* 0xffffffff0d047810 */ /* 0x000fc80007ffe0ff */
[----:B------:R-:W-:-:S13]  /*2db0*/  ISETP.GE.U32.AND P0, PT, R4, 0x7fefffff, PT ;  /* 0x7fefffff0400780c */ /* 0x000fda0003f06070 */
[----:B------:R-:W-:Y:S02]  /*2dc0*/  @P0 LOP3.LUT R11, R9, 0x7ff00000, RZ, 0x3c, !PT ;  /* 0x7ff00000090b0812 */ /* 0x000fe400078e3cff */
[----:B------:R-:W-:Y:S01]  /*2dd0*/  @P0 MOV R10, RZ ;  /* 0x000000ff000a0202 */ /* 0x000fe20000000f00 */
[----:B------:R-:W-:Y:S06]  /*2de0*/  @P0 BRA `(.L_x_16) ;  /* 0x00000000006c0947 */ /* 0x000fec0003800000 */
[----:B------:R-:W-:-:S13]  /*2df0*/  ISETP.GE.U32.AND P0, PT, R13, 0x1000001, PT ;  /* 0x010000010d00780c */ /* 0x000fda0003f06070 */
[----:B------:R-:W-:Y:S05]  /*2e00*/  @!P0 BRA `(.L_x_17) ;  /* 0x0000000000348947 */ /* 0x000fea0003800000 */
[----:B------:R-:W-:Y:S02]  /*2e10*/  IADD3 R11, PT, PT, R9, -0x3fe00000, RZ ;  /* 0xc0200000090b7810 */ /* 0x000fe40007ffe0ff */
[----:B------:R-:W-:Y:S02]  /*2e20*/  MOV R10, R8 ;  /* 0x00000008000a7202 */ /* 0x000fe40000000f00 */
[----:B------:R-:W0:Y:S04]  /*2e30*/  MUFU.RCP64H R13, R11 ;  /* 0x0000000b000d7308 */ /* 0x000e280000001800 */
[----:B0-----:R-:W-:-:S08]  /*2e40*/  DFMA R14, -R10, R12, 1 ;  /* 0x3ff000000a0e742b */ /* 0x001fd0000000010c */
[----:B------:R-:W-:-:S08]  /*2e50*/  DFMA R14, R14, R14, R14 ;  /* 0x0000000e0e0e722b */ /* 0x000fd0000000000e */
[----:B------:R-:W-:-:S08]  /*2e60*/  DFMA R14, R12, R14, R12 ;  /* 0x0000000e0c0e722b */ /* 0x000fd0000000000c */
[----:B------:R-:W-:-:S08]  /*2e70*/  DFMA R12, -R10, R14, 1 ;  /* 0x3ff000000a0c742b */ /* 0x000fd0000000010e */
[----:B------:R-:W-:-:S08]  /*2e80*/  DFMA R12, R14, R12, R14 ;  /* 0x0000000c0e0c722b */ /* 0x000fd0000000000e */
[----:B------:R-:W-:-:S08]  /*2e90*/  DMUL R12, R12, 2.2250738585072013831e-308 ;  /* 0x001000000c0c7828 */ /* 0x000fd00000000000 */
[----:B------:R-:W-:-:S08]  /*2ea0*/  DFMA R8, -R8, R12, 1 ;  /* 0x3ff000000808742b */ /* 0x000fd0000000010c */
[----:B------:R-:W-:-:S08]  /*2eb0*/  DFMA R8, R8, R8, R8 ;  /* 0x000000080808722b */ /* 0x000fd00000000008 */
[----:B------:R-:W-:Y:S01]  /*2ec0*/  DFMA R10, R12, R8, R12 ;  /* 0x000000080c0a722b */ /* 0x000fe2000000000c */
[----:B------:R-:W-:Y:S10]  /*2ed0*/  BRA `(.L_x_16) ;  /* 0x0000000000307947 */ /* 0x000ff40003800000 */
.L_x_17:
[----:B------:R-:W-:Y:S01]  /*2ee0*/  DMUL R8, R8, 8.11296384146066816958e+31 ;  /* 0x4690000008087828 */ /* 0x000fe20000000000 */
[----:B------:R-:W-:-:S05]  /*2ef0*/  MOV R10, R12 ;  /* 0x0000000c000a7202 */ /* 0x000fca0000000f00 */
[----:B------:R-:W0:Y:S02]  /*2f00*/  MUFU.RCP64H R11, R9 ;  /* 0x00000009000b7308 */ /* 0x000e240000001800 */
[----:B0-----:R-:W-:-:S08]  /*2f10*/  DFMA R12, -R8, R10, 1 ;  /* 0x3ff00000080c742b */ /* 0x001fd0000000010a */
[----:B------:R-:W-:-:S08]  /*2f20*/  DFMA R12, R12, R12, R12 ;  /* 0x0000000c0c0c722b */ /* 0x000fd0000000000c */
[----:B------:R-:W-:-:S08]  /*2f30*/  DFMA R12, R10, R12, R10 ;  /* 0x0000000c0a0c722b */ /* 0x000fd0000000000a */
[----:B------:R-:W-:-:S08]  /*2f40*/  DFMA R10, -R8, R12, 1 ;  /* 0x3ff00000080a742b */ /* 0x000fd0000000010c */
[----:B------:R-:W-:-:S08]  /*2f50*/  DFMA R10, R12, R10, R12 ;  /* 0x0000000a0c0a722b */ /* 0x000fd0000000000c */
[----:B------:R-:W-:Y:S01]  /*2f60*/  DMUL R10, R10, 8.11296384146066816958e+31 ;  /* 0x469000000a0a7828 */ /* 0x000fe20000000000 */
[----:B------:R-:W-:Y:S10]  /*2f70*/  BRA `(.L_x_16) ;  /* 0x0000000000087947 */ /* 0x000ff40003800000 */
.L_x_15:
[----:B------:R-:W-:Y:S02]  /*2f80*/  LOP3.LUT R11, R9, 0x80000, RZ, 0xfc, !PT ;  /* 0x00080000090b7812 */ /* 0x000fe400078efcff */
[----:B------:R-:W-:-:S07]  /*2f90*/  MOV R10, R8 ;  /* 0x00000008000a7202 */ /* 0x000fce0000000f00 */
.L_x_16:
[----:B------:R-:W-:Y:S05]  /*2fa0*/  BSYNC.RECONVERGENT B2 ;  /* 0x0000000000027941 */ /* 0x000fea0003800200 */
.L_x_14:
[----:B------:R-:W-:Y:S01]  /*2fb0*/  HFMA2 R9, -RZ, RZ, 0, 0 ;  /* 0x00000000ff097431 */ /* 0x000fe200000001ff */
[----:B------:R-:W-:-:S04]  /*2fc0*/  MOV R8, R0 ;  /* 0x0000000000087202 */ /* 0x000fc80000000f00 */
[----:B------:R-:W-:Y:S05]  /*2fd0*/  RET.REL.NODEC R8 `(_Z18full_forward_totalP15result_layers_tP18mask_bias_weight_t) ;  /* 0xffffffd008087950 */ /* 0x000fea0003c3ffff */
.L_x_18:
[----:B------:R-:W-:-:S00]  /*2fe0*/  BRA `(.L_x_18) ;  /* 0xfffffffc00fc7947 */ /* 0x000fc0000383ffff */
[----:B------:R-:W-:-:S00]  /*2ff0*/  NOP ;  /* 0x0000000000007918 */ /* 0x000fc00000000000 */
        /* <DEDUP_REMOVED lines=8> */
.L_x_35:


//--------------------- .text._Z12pool_forwardPfiiiS_S_iii --------------------------
	.section	.text._Z12pool_forwardPfiiiS_S_iii,"ax",@progbits
	.align	128
        .global         _Z12pool_forwardPfiiiS_S_iii
        .type           _Z12pool_forwardPfiiiS_S_iii,@function
        .size           _Z12pool_forwardPfiiiS_S_iii,(.L_x_36 - _Z12pool_forwardPfiiiS_S_iii)
        .other          _Z12pool_forwardPfiiiS_S_iii,@"STO_CUDA_ENTRY STV_DEFAULT"
_Z12pool_forwardPfiiiS_S_iii:
.text._Z12pool_forwardPfiiiS_S_iii:
[----:B------:R-:W-:Y:S01]  /*0000*/  LDC R1, c[0x0][0x37c] ;  /* 0x0000df00ff017b82 */ /* 0x000fe20000000800 */
[----:B------:R-:W0:Y:S07]  /*0010*/  S2R R5, SR_TID.X ;  /* 0x0000000000057919 */ /* 0x000e2e0000002100 */
[----:B------:R-:W1:Y:S01]  /*0020*/  LDC R13, c[0x0][0x390] ;  /* 0x0000e400ff0d7b82 */ /* 0x000e620000000800 */
[----:B------:R-:W2:Y:S01]  /*0030*/  LDCU UR6, c[0x0][0x38c] ;  /* 0x00007180ff0677ac */ /* 0x000ea20008000800 */
[----:B------:R-:W3:Y:S01]  /*0040*/  S2R R3, SR_TID.Y ;  /* 0x0000000000037919 */ /* 0x000ee20000002200 */
[----:B------:R-:W4:Y:S01]  /*0050*/  LDCU.64 UR4, c[0x0][0x358] ;  /* 0x00006b00ff0477ac */ /* 0x000f220008000a00 */
[----:B------:R-:W2:Y:S04]  /*0060*/  S2R R2, SR_CTAID.X ;  /* 0x0000000000027919 */ /* 0x000ea80000002500 */
[----:B------:R-:W5:Y:S08]  /*0070*/  LDC.64 R8, c[0x0][0x380] ;  /* 0x0000e000ff087b82 */ /* 0x000f700000000a00 */
[----:B------:R-:W4:Y:S01]  /*0080*/  LDC.64 R6, c[0x0][0x398] ;  /* 0x0000e600ff067b82 */ /* 0x000f220000000a00 */
[----:B0-----:R-:W-:-:S02]  /*0090*/  SHF.L.U32 R11, R5, 0x1, RZ ;  /* 0x00000001050b7819 */ /* 0x001fc400000006ff */
[----:B---3--:R-:W-:-:S03]  /*00a0*/  SHF.L.U32 R0, R3, 0x1, RZ ;  /* 0x0000000103007819 */ /* 0x008fc600000006ff */
[----:B--2---:R-:W-:-:S04]  /*00b0*/  IMAD R11, R2, UR6, R11 ;  /* 0x00000006020b7c24 */ /* 0x004fc8000f8e020b */
[----:B-1----:R-:W-:-:S04]  /*00c0*/  IMAD R11, R11, R13, R0 ;  /* 0x0000000d0b0b7224 */ /* 0x002fc800078e0200 */
[----:B-----5:R-:W-:-:S05]  /*00d0*/  IMAD.WIDE R8, R11, 0x4, R8 ;  /* 0x000000040b087825 */ /* 0x020fca00078e0208 */
[----:B----4-:R-:W2:Y:S01]  /*00e0*/  LDG.E R0, desc[UR4][R8.64] ;  /* 0x0000000408007981 */ /* 0x010ea2000c1e1900 */
[----:B------:R-:W-:-:S03]  /*00f0*/  IMAD.WIDE R10, R13, 0x4, R8 ;  /* 0x000000040d0a7825 */ /* 0x000fc600078e0208 */
[----:B------:R0:W3:Y:S01]  /*0100*/  LDG.E R13, desc[UR4][R8.64+0x4] ;  /* 0x00000404080d7981 */ /* 0x0000e2000c1e1900 */
[----:B------:R-:W-:-:S03]  /*0110*/  IMAD.WIDE.U32 R6, R2, 0x4, R6 ;  /* 0x0000000402067825 */ /* 0x000fc600078e0006 */
[----:B------:R-:W4:Y:S04]  /*0120*/  LDG.E R15, desc[UR4][R10.64] ;  /* 0x000000040a0f7981 */ /* 0x000f28000c1e1900 */
[----:B------:R-:W5:Y:S04]  /*0130*/  LDG.E R17, desc[UR4][R10.64+0x4] ;  /* 0x000004040a117981 */ /* 0x000f68000c1e1900 */
[----:B------:R-:W5:Y:S01]  /*0140*/  LDG.E R7, desc[UR4][R6.64] ;  /* 0x0000000406077981 */ /* 0x000f62000c1e1900 */
[----:B0-----:R-:W-:Y:S01]  /*0150*/  MOV R9, 0x437c0000 ;  /* 0x437c000000097802 */ /* 0x001fe20000000f00 */
[----:B------:R-:W-:Y:S01]  /*0160*/  BSSY.RECONVERGENT B0, `(.L_x_19) ;  /* 0x000001e000007945 */ /* 0x000fe20003800200 */
[----:B--2---:R-:W-:-:S04]  /*0170*/  FFMA R0, R0, 0.25, RZ ;  /* 0x3e80000000007823 */ /* 0x004fc800000000ff */
[----:B---3--:R-:W-:Y:S01]  /*0180*/  FFMA R0, R13, 0.25, R0 ;  /* 0x3e8000000d007823 */ /* 0x008fe20000000000 */
[----:B------:R-:W-:-:S03]  /*0190*/  HFMA2 R13, -RZ, RZ, 0.96630859375, -0.0022525787353515625 ;  /* 0x3bbb989dff0d7431 */ /* 0x000fc600000001ff */
[----:B----4-:R-:W-:-:S04]  /*01a0*/  FFMA R0, R15, 0.25, R0 ;  /* 0x3e8000000f007823 */ /* 0x010fc80000000000 */
[----:B-----5:R-:W-:-:S04]  /*01b0*/  FFMA R0, R17, 0.25, R0 ;  /* 0x3e80000011007823 */ /* 0x020fc80000000000 */
[----:B------:R-:W-:-:S04]  /*01c0*/  FADD R0, R0, R7 ;  /* 0x0000000700007221 */ /* 0x000fc80000000000 */
[----:B------:R-:W-:-:S04]  /*01d0*/  FFMA.SAT R4, R0, -R13, 0.5 ;  /* 0x3f00000000047423 */ /* 0x000fc8000000280d */
[----:B------:R-:W-:-:S04]  /*01e0*/  FFMA.RM R4, R4, R9, 12582913 ;  /* 0x4b40000104047423 */ /* 0x000fc80000004009 */
[C---:B------:R-:W-:Y:S01]  /*01f0*/  FADD R9, R4.reuse, -12583039 ;  /* 0xcb40007f04097421 */ /* 0x040fe20000000000 */
[----:B------:R-:W-:-:S03]  /*0200*/  IMAD.SHL.U32 R4, R4, 0x800000, RZ ;  /* 0x0080000004047824 */ /* 0x000fc600078e00ff */
        /* <DEDUP_REMOVED lines=18> */
[----:B------:R-:W-:Y:S05]  /*0330*/  CALL.REL.NOINC `($__internal_1_$__cuda_sm20_dblrcp_rn_slowpath_v3) ;  /* 0x0000000000287944 */ /* 0x000fea0003c00000 */
.L_x_20:
[----:B------:R-:W-:Y:S05]  /*0340*/  BSYNC.RECONVERGENT B0 ;  /* 0x0000000000007941 */ /* 0x000fea0003800200 */
.L_x_19:
[----:B------:R-:W0:Y:S01]  /*0350*/  LDCU UR6, c[0x0][0x3ac] ;  /* 0x00007580ff0677ac */ /* 0x000e220008000800 */
[----:B------:R-:W1:Y:S01]  /*0360*/  LDC.64 R6, c[0x0][0x3a0] ;  /* 0x0000e800ff067b82 */ /* 0x000e620000000a00 */
[----:B------:R-:W2:Y:S01]  /*0370*/  F2F.F32.F64 R11, R10 ;  /* 0x0000000a000b7310 */ /* 0x000ea20000301000 */
[----:B------:R-:W3:Y:S01]  /*0380*/  LDCU UR7, c[0x0][0x3b0] ;  /* 0x00007600ff0777ac */ /* 0x000ee20008000800 */
[----:B0-----:R-:W-:-:S04]  /*0390*/  IMAD R2, R2, UR6, R5 ;  /* 0x0000000602027c24 */ /* 0x001fc8000f8e0205 */
[----:B---3--:R-:W-:-:S04]  /*03a0*/  IMAD R3, R2, UR7, R3 ;  /* 0x0000000702037c24 */ /* 0x008fc8000f8e0203 */
[----:B-1----:R-:W-:-:S05]  /*03b0*/  IMAD.WIDE R2, R3, 0x4, R6 ;  /* 0x0000000403027825 */ /* 0x002fca00078e0206 */
[----:B--2---:R-:W-:Y:S01]  /*03c0*/  STG.E desc[UR4][R2.64], R11 ;  /* 0x0000000b02007986 */ /* 0x004fe2000c101904 */
[----:B------:R-:W-:Y:S05]  /*03d0*/  EXIT ;  /* 0x000000000000794d */ /* 0x000fea0003800000 */
        .weak           $__internal_1_$__cuda_sm20_dblrcp_rn_slowpath_v3
        .type           $__internal_1_$__cuda_sm20_dblrcp_rn_slowpath_v3,@function
        .size           $__internal_1_$__cuda_sm20_dblrcp_rn_slowpath_v3,(.L_x_36 - $__internal_1_$__cuda_sm20_dblrcp_rn_slowpath_v3)
$__internal_1_$__cuda_sm20_dblrcp_rn_slowpath_v3:
[----:B------:R-:W-:Y:S01]  /*03e0*/  DSETP.GTU.AND P0, PT, |R6|, +INF , PT ;  /* 0x7ff000000600742a */ /* 0x000fe20003f0c200 */
[----:B------:R-:W-:-:S13]  /*03f0*/  BSSY.RECONVERGENT B1, `(.L_x_21) ;  /* 0x0000023000017945 */ /* 0x000fda0003800200 */
[----:B------:R-:W-:Y:S05]  /*0400*/  @P0 BRA `(.L_x_22) ;  /* 0x00000000007c0947 */ /* 0x000fea0003800000 */
[----:B------:R-:W-:-:S04]  /*0410*/  LOP3.LUT R4, R7, 0x7fffffff, RZ, 0xc0, !PT ;  /* 0x7fffffff07047812 */ /* 0x000fc800078ec0ff */
[----:B------:R-:W-:-:S04]  /*0420*/  IADD3 R8, PT, PT, R4, -0x1, RZ ;  /* 0xffffffff04087810 */ /* 0x000fc80007ffe0ff */
[----:B------:R-:W-:-:S13]  /*0430*/  ISETP.GE.U32.AND P0, PT, R8, 0x7fefffff, PT ;  /* 0x7fefffff0800780c */ /* 0x000fda0003f06070 */
[----:B------:R-:W-:Y:S01]  /*0440*/  @P0 LOP3.LUT R9, R7, 0x7ff00000, RZ, 0x3c, !PT ;  /* 0x7ff0000007090812 */ /* 0x000fe200078e3cff */
[----:B------:R-:W-:Y:S01]  /*0450*/  @P0 IMAD.MOV.U32 R8, RZ, RZ, RZ ;  /* 0x000000ffff080224 */ /* 0x000fe200078e00ff */
        /* <DEDUP_REMOVED lines=16> */
.L_x_24:
        /* <DEDUP_REMOVED lines=10> */
.L_x_22:
[----:B------:R-:W-:Y:S01]  /*0600*/  LOP3.LUT R9, R7, 0x80000, RZ, 0xfc, !PT ;  /* 0x0008000007097812 */ /* 0x000fe200078efcff */
[----:B------:R-:W-:-:S07]  /*0610*/  IMAD.MOV.U32 R8, RZ, RZ, R6 ;  /* 0x000000ffff087224 */ /* 0x000fce00078e0006 */
.L_x_23:
[----:B------:R-:W-:Y:S05]  /*0620*/  BSYNC.RECONVERGENT B1 ;  /* 0x0000000000017941 */ /* 0x000fea0003800200 */
.L_x_21:
[----:B------:R-:W-:Y:S01]  /*0630*/  HFMA2 R7, -RZ, RZ, 0, 0 ;  /* 0x00000000ff077431 */ /* 0x000fe200000001ff */
[----:B------:R-:W-:Y:S02]  /*0640*/  MOV R6, R0 ;  /* 0x0000000000067202 */ /* 0x000fe40000000f00 */
[----:B------:R-:W-:Y:S02]  /*0650*/  MOV R10, R8 ;  /* 0x00000008000a7202 */ /* 0x000fe40000000f00 */
[----:B------:R-:W-:Y:S01]  /*0660*/  MOV R11, R9 ;  /* 0x00000009000b7202 */ /* 0x000fe20000000f00 */
[----:B------:R-:W-:Y:S06]  /*0670*/  RET.REL.NODEC R6 `(_Z12pool_forwardPfiiiS_S_iii) ;  /* 0xfffffff806607950 */ /* 0x000fec0003c3ffff */
.L_x_25:
        /* <DEDUP_REMOVED lines=16> */
.L_x_36:


//--------------------- .text._Z12conv_forwardPfiiiS_iiiiS_iii --------------------------
	.section	.text._Z12conv_forwardPfiiiS_iiiiS_iii,"ax",@progbits
	.align	128
        .global         _Z12conv_forwardPfiiiS_iiiiS_iii
        .type           _Z12conv_forwardPfiiiS_iiiiS_iii,@function
        .size           _Z12conv_forwardPfiiiS_iiiiS_iii,(.L_x_39 - _Z12conv_forwardPfiiiS_iiiiS_iii)
        .other          _Z12conv_forwardPfiiiS_iiiiS_iii,@"STO_CUDA_ENTRY STV_DEFAULT"
_Z12conv_forwardPfiiiS_iiiiS_iii:
.text._Z12conv_forwardPfiiiS_iiiiS_iii:
[----:B------:R-:W-:Y:S08]  /*0000*/  LDC R1, c[0x0][0x37c] ;  /* 0x0000df00ff017b82 */ /* 0x000ff00000000800 */
[----:B------:R-:W0:Y:S01]  /*0010*/  LDC.64 R2, c[0x0][0x3a8] ;  /* 0x0000ea00ff027b82 */ /* 0x000e220000000a00 */
[----:B------:R-:W1:Y:S01]  /*0020*/  S2R R0, SR_TID.X ;  /* 0x0000000000007919 */ /* 0x000e620000002100 */
[----:B------:R-:W2:Y:S01]  /*0030*/  LDCU.64 UR12, c[0x0][0x358] ;  /* 0x00006b00ff0c77ac */ /* 0x000ea20008000a00 */
[----:B------:R-:W-:Y:S01]  /*0040*/  HFMA2 R14, -RZ, RZ, 0, 0 ;  /* 0x00000000ff0e7431 */ /* 0x000fe200000001ff */
[----:B------:R-:W3:Y:S04]  /*0050*/  S2R R6, SR_TID.Y ;  /* 0x0000000000067919 */ /* 0x000ee80000002200 */
[----:B------:R-:W4:Y:S08]  /*0060*/  LDC R4, c[0x0][0x388] ;  /* 0x0000e200ff047b82 */ /* 0x000f300000000800 */
[----:B------:R-:W0:Y:S02]  /*0070*/  S2UR UR14, SR_CTAID.X ;  /* 0x00000000000e79c3 */ /* 0x000e240000002500 */
[----:B0-----:R-:W-:-:S04]  /*0080*/  VIMNMX R2, PT, PT, R2, R3, PT ;  /* 0x0000000302027248 */ /* 0x001fc80003fe0100 */
[----:B------:R-:W-:-:S04]  /*0090*/  ISETP.GE.AND P0, PT, R2, 0x1, PT ;  /* 0x000000010200780c */ /* 0x000fc80003f06270 */
[----:B----4-:R-:W-:-:S13]  /*00a0*/  ISETP.LT.OR P0, PT, R4, 0x1, !P0 ;  /* 0x000000010400780c */ /* 0x010fda0004701670 */
[----:B-123--:R-:W-:Y:S05]  /*00b0*/  @P0 BRA `(.L_x_26) ;  /* 0x0000000800c00947 */ /* 0x00efea0003800000 */
[----:B------:R-:W0:Y:S01]  /*00c0*/  LDCU.64 UR4, c[0x0][0x380] ;  /* 0x00007000ff0477ac */ /* 0x000e220008000a00 */
[C---:B------:R-:W-:Y:S02]  /*00d0*/  LOP3.LUT R8, R3.reuse, 0x7ffffff0, RZ, 0xc0, !PT ;  /* 0x7ffffff003087812 */ /* 0x040fe400078ec0ff */
[C---:B------:R-:W-:Y:S01]  /*00e0*/  LOP3.LUT R22, R3.reuse, 0xf, RZ, 0xc0, !PT ;  /* 0x0000000f03167812 */ /* 0x040fe200078ec0ff */
[----:B------:R-:W1:Y:S01]  /*00f0*/  LDCU.64 UR10, c[0x0][0x398] ;  /* 0x00007300ff0a77ac */ /* 0x000e620008000a00 */
[C---:B------:R-:W-:Y:S02]  /*0100*/  LOP3.LUT R24, R3.reuse, 0x7, RZ, 0xc0, !PT ;  /* 0x0000000703187812 */ /* 0x040fe400078ec0ff */
[----:B------:R-:W-:Y:S02]  /*0110*/  LOP3.LUT R9, R3, 0x3, RZ, 0xc0, !PT ;  /* 0x0000000303097812 */ /* 0x000fe400078ec0ff */
[----:B------:R-:W-:Y:S02]  /*0120*/  MOV R14, RZ ;  /* 0x000000ff000e7202 */ /* 0x000fe40000000f00 */
[----:B------:R-:W-:Y:S01]  /*0130*/  IADD3 R10, PT, PT, -R8, RZ, RZ ;  /* 0x000000ff080a7210 */ /* 0x000fe20007ffe1ff */
[----:B0-----:R-:W-:-:S03]  /*0140*/  UIADD3 UR9, UP0, UPT, UR4, 0x20, URZ ;  /* 0x0000002004097890 */ /* 0x001fc6000ff1e0ff */
[----:B------:R-:W-:Y:S01]  /*0150*/  UMOV UR4, URZ ;  /* 0x000000ff00047c82 */ /* 0x000fe20008000000 */
[----:B-1----:R-:W-:Y:S02]  /*0160*/  UIADD3 UR7, UP1, UPT, UR10, 0x20, URZ ;  /* 0x000000200a077890 */ /* 0x002fe4000ff3e0ff */
[----:B------:R-:W-:Y:S02]  /*0170*/  UIADD3.X UR10, UPT, UPT, URZ, UR5, URZ, UP0, !UPT ;  /* 0x00000005ff0a7290 */ /* 0x000fe400087fe4ff */
[----:B------:R-:W-:-:S12]  /*0180*/  UIADD3.X UR8, UPT, UPT, URZ, UR11, URZ, UP1, !UPT ;  /* 0x0000000bff087290 */ /* 0x000fd80008ffe4ff */
.L_x_33:
[----:B------:R-:W0:Y:S01]  /*0190*/  LDC.64 R2, c[0x0][0x388] ;  /* 0x0000e200ff027b82 */ /* 0x000e220000000a00 */
[----:B------:R-:W1:Y:S02]  /*01a0*/  LDCU UR5, c[0x0][0x3a4] ;  /* 0x00007480ff0577ac */ /* 0x000e640008000800 */
[----:B-1----:R-:W-:-:S03]  /*01b0*/  UIMAD UR11, UR14, UR5, UR4 ;  /* 0x000000050e0b72a4 */ /* 0x002fc6000f8e0204 */
[----:B------:R-:W-:Y:S01]  /*01c0*/  UMOV UR5, URZ ;  /* 0x000000ff00057c82 */ /* 0x000fe20008000000 */
[----:B0-----:R-:W-:Y:S01]  /*01d0*/  IMAD R11, R3, UR4, R0 ;  /* 0x00000004030b7c24 */ /* 0x001fe2000f8e0200 */
[----:B------:R-:W-:-:S06]  /*01e0*/  UIADD3 UR4, UPT, UPT, UR4, 0x1, URZ ;  /* 0x0000000104047890 */ /* 0x000fcc000fffe0ff */
[----:B------:R-:W-:-:S13]  /*01f0*/  ISETP.NE.AND P0, PT, R2, UR4, PT ;  /* 0x0000000402007c0c */ /* 0x000fda000bf05270 */
.L_x_32:
[----:B------:R-:W0:Y:S01]  /*0200*/  LDCU.64 UR16, c[0x0][0x3a8] ;  /* 0x00007500ff1077ac */ /* 0x000e220008000a00 */
[----:B------:R-:W-:Y:S01]  /*0210*/  IADD3 R3, PT, PT, R11, UR5, RZ ;  /* 0x000000050b037c10 */ /* 0x000fe2000fffe0ff */
[----:B------:R-:W-:Y:S01]  /*0220*/  HFMA2 R7, -RZ, RZ, 0, 0 ;  /* 0x00000000ff077431 */ /* 0x000fe200000001ff */
[----:B------:R-:W1:Y:S01]  /*0230*/  LDCU UR15, c[0x0][0x390] ;  /* 0x00007200ff0f77ac */ /* 0x000e620008000800 */
[----:B0-----:R-:W-:Y:S02]  /*0240*/  UISETP.GE.U32.AND UP0, UPT, UR17, 0x10, UPT ;  /* 0x000000101100788c */ /* 0x001fe4000bf06070 */
[----:B------:R-:W-:Y:S02]  /*0250*/  UIMAD UR6, UR11, UR16, UR5 ;  /* 0x000000100b0672a4 */ /* 0x000fe4000f8e0205 */
[----:B------:R-:W-:Y:S01]  /*0260*/  UIADD3 UR5, UPT, UPT, UR5, 0x1, URZ ;  /* 0x0000000105057890 */ /* 0x000fe2000fffe0ff */
[----:B-1----:R-:W-:Y:S01]  /*0270*/  IMAD R12, R3, UR15, R6 ;  /* 0x0000000f030c7c24 */ /* 0x002fe2000f8e0206 */
[----:B------:R-:W-:-:S02]  /*0280*/  UIMAD UR6, UR6, UR17, URZ ;  /* 0x00000011060672a4 */ /* 0x000fc4000f8e02ff */
[----:B------:R-:W-:Y:S01]  /*0290*/  UISETP.NE.AND UP1, UPT, UR5, UR16, UPT ;  /* 0x000000100500728c */ /* 0x000fe2000bf25270 */
[----:B------:R-:W-:Y:S10]  /*02a0*/  BRA.U !UP0, `(.L_x_27) ;  /* 0x0000000108fc7547 */ /* 0x000ff4000b800000 */
[----:B------:R-:W-:Y:S02]  /*02b0*/  MOV R7, UR6 ;  /* 0x0000000600077c02 */ /* 0x000fe40008000f00 */
[----:B------:R-:W-:Y:S02]  /*02c0*/  MOV R15, R12 ;  /* 0x0000000c000f7202 */ /* 0x000fe40000000f00 */
[----:B------:R-:W-:-:S07]  /*02d0*/  MOV R13, R10 ;  /* 0x0000000a000d7202 */ /* 0x000fce0000000f00 */
.L_x_28:
[----:B------:R-:W-:Y:S02]  /*02e0*/  MOV R2, UR9 ;  /* 0x0000000900027c02 */ /* 0x000fe40008000f00 */
[----:B------:R-:W-:Y:S02]  /*02f0*/  MOV R3, UR10 ;  /* 0x0000000a00037c02 */ /* 0x000fe40008000f00 */
[----:B------:R-:W-:Y:S02]  /*0300*/  MOV R4, UR7 ;  /* 0x0000000700047c02 */ /* 0x000fe40008000f00 */
[----:B------:R-:W-:Y:S01]  /*0310*/  MOV R5, UR8 ;  /* 0x0000000800057c02 */ /* 0x000fe20008000f00 */
[----:B------:R-:W-:-:S04]  /*0320*/  IMAD.WIDE R2, R15, 0x4, R2 ;  /* 0x000000040f027825 */ /* 0x000fc800078e0202 */
[----:B------:R-:W-:Y:S01]  /*0330*/  IMAD.WIDE R4, R7, 0x4, R4 ;  /* 0x0000000407047825 */ /* 0x000fe200078e0204 */
[----:B------:R-:W2:Y:S04]  /*0340*/  LDG.E R19, desc[UR12][R2.64+-0x20] ;  /* 0xffffe00c02137981 */ /* 0x000ea8000c1e1900 */
[----:B------:R-:W2:Y:S04]  /*0350*/  LDG.E R16, desc[UR12][R4.64+-0x20] ;  /* 0xffffe00c04107981 */ /* 0x000ea8000c1e1900 */
[----:B------:R-:W3:Y:S04]  /*0360*/  LDG.E R23, desc[UR12][R2.64+-0x1c] ;  /* 0xffffe40c02177981 */ /* 0x000ee8000c1e1900 */
[----:B------:R-:W3:Y:S04]  /*0370*/  LDG.E R26, desc[UR12][R4.64+-0x1c] ;  /* 0xffffe40c041a7981 */ /* 0x000ee8000c1e1900 */
[----:B------:R-:W4:Y:S04]  /*0380*/  LDG.E R18, desc[UR12][R2.64+-0x18] ;  /* 0xffffe80c02127981 */ /* 0x000f28000c1e1900 */
[----:B------:R-:W4:Y:S04]  /*0390*/  LDG.E R21, desc[UR12][R4.64+-0x18] ;  /* 0xffffe80c04157981 */ /* 0x000f28000c1e1900 */
[----:B------:R-:W5:Y:S04]  /*03a0*/  LDG.E R20, desc[UR12][R2.64+-0x14] ;  /* 0xffffec0c02147981 */ /* 0x000f68000c1e1900 */
[----:B------:R-:W5:Y:S04]  /*03b0*/  LDG.E R17, desc[UR12][R4.64+-0x14] ;  /* 0xffffec0c04117981 */ /* 0x000f68000c1e1900 */
[----:B------:R-:W5:Y:S04]  /*03c0*/  LDG.E R25, desc[UR12][R4.64+-0x10] ;  /* 0xfffff00c04197981 */ /* 0x000f68000c1e1900 */
[----:B------:R-:W5:Y:S04]  /*03d0*/  LDG.E R27, desc[UR12][R4.64+0x18] ;  /* 0x0000180c041b7981 */ /* 0x000f68000c1e1900 */
[----:B------:R-:W5:Y:S01]  /*03e0*/  LDG.E R28, desc[UR12][R4.64+0x1c] ;  /* 0x00001c0c041c7981 */ /* 0x000f62000c1e1900 */
[----:B--2---:R-:W-:-:S03]  /*03f0*/  FFMA R16, R19, R16, R14 ;  /* 0x0000001013107223 */ /* 0x004fc6000000000e */
[----:B------:R-:W2:Y:S04]  /*0400*/  LDG.E R14, desc[UR12][R2.64+-0x10] ;  /* 0xfffff00c020e7981 */ /* 0x000ea8000c1e1900 */
[----:B------:R-:W2:Y:S01]  /*0410*/  LDG.E R19, desc[UR12][R4.64+-0xc] ;  /* 0xfffff40c04137981 */ /* 0x000ea2000c1e1900 */
[----:B---3--:R-:W-:-:S03]  /*0420*/  FFMA R23, R23, R26, R16 ;  /* 0x0000001a17177223 */ /* 0x008fc60000000010 */
[----:B------:R-:W3:Y:S04]  /*0430*/  LDG.E R16, desc[UR12][R2.64+-0xc] ;  /* 0xfffff40c02107981 */ /* 0x000ee8000c1e1900 */
[----:B------:R-:W3:Y:S01]  /*0440*/  LDG.E R26, desc[UR12][R4.64+0x14] ;  /* 0x0000140c041a7981 */ /* 0x000ee2000c1e1900 */
[----:B----4-:R-:W-:-:S03]  /*0450*/  FFMA R23, R18, R21, R23 ;  /* 0x0000001512177223 */ /* 0x010fc60000000017 */
[----:B------:R-:W4:Y:S04]  /*0460*/  LDG.E R18, desc[UR12][R2.64+-0x8] ;  /* 0xfffff80c02127981 */ /* 0x000f28000c1e1900 */
[----:B------:R-:W4:Y:S01]  /*0470*/  LDG.E R21, desc[UR12][R4.64+-0x8] ;  /* 0xfffff80c04157981 */ /* 0x000f22000c1e1900 */
[----:B-----5:R-:W-:-:S03]  /*0480*/  FFMA R17, R20, R17, R23 ;  /* 0x0000001114117223 */ /* 0x020fc60000000017 */
        /* <DEDUP_REMOVED lines=19> */
[----:B------:R-:W3:Y:S04]  /*05c0*/  LDG.E R16, desc[UR12][R2.64+0x18] ;  /* 0x0000180c02107981 */ /* 0x000ee8000c1e1900 */
[----:B------:R-:W3:Y:S01]  /*05d0*/  LDG.E R25, desc[UR12][R2.64+0x1c] ;  /* 0x00001c0c02197981 */ /* 0x000ee2000c1e1900 */
[----:B------:R-:W-:Y:S01]  /*05e0*/  IADD3 R13, PT, PT, R13, 0x10, RZ ;  /* 0x000000100d0d7810 */ /* 0x000fe20007ffe0ff */
[----:B----4-:R-:W-:-:S03]  /*05f0*/  FFMA R21, R21, R18, R29 ;  /* 0x0000001215157223 */ /* 0x010fc6000000001d */
[----:B------:R-:W-:Y:S01]  /*0600*/  ISETP.NE.AND P1, PT, R13, RZ, PT ;  /* 0x000000ff0d00720c */ /* 0x000fe20003f25270 */
[----:B-----5:R-:W-:Y:S01]  /*0610*/  FFMA R21, R20, R23, R21 ;  /* 0x0000001714157223 */ /* 0x020fe20000000015 */
[----:B------:R-:W-:Y:S02]  /*0620*/  IADD3 R15, PT, PT, R15, 0x10, RZ ;  /* 0x000000100f0f7810 */ /* 0x000fe40007ffe0ff */
[----:B------:R-:W-:Y:S01]  /*0630*/  IADD3 R7, PT, PT, R7, 0x10, RZ ;  /* 0x0000001007077810 */ /* 0x000fe20007ffe0ff */
[----:B--2---:R-:W-:-:S04]  /*0640*/  FFMA R14, R14, R17, R21 ;  /* 0x000000110e0e7223 */ /* 0x004fc80000000015 */
[----:B---3--:R-:W-:-:S04]  /*0650*/  FFMA R19, R19, R26, R14 ;  /* 0x0000001a13137223 */ /* 0x008fc8000000000e */
[----:B------:R-:W-:-:S04]  /*0660*/  FFMA R16, R16, R27, R19 ;  /* 0x0000001b10107223 */ /* 0x000fc80000000013 */
[----:B------:R-:W-:Y:S01]  /*0670*/  FFMA R14, R25, R28, R16 ;  /* 0x0000001c190e7223 */ /* 0x000fe20000000010 */
[----:B------:R-:W-:Y:S06]  /*0680*/  @P1 BRA `(.L_x_28) ;  /* 0xfffffffc00141947 */ /* 0x000fec000383ffff */
[----:B------:R-:W-:-:S07]  /*0690*/  MOV R7, R8 ;  /* 0x0000000800077202 */ /* 0x000fce0000000f00 */
.L_x_27:
[----:B------:R-:W-:-:S13]  /*06a0*/  ISETP.NE.AND P1, PT, R22, RZ, PT ;  /* 0x000000ff1600720c */ /* 0x000fda0003f25270 */
[----:B------:R-:W-:Y:S05]  /*06b0*/  @!P1 BRA `(.L_x_29) ;  /* 0x0000000400389947 */ /* 0x000fea0003800000 */
[----:B------:R-:W-:Y:S02]  /*06c0*/  IADD3 R2, PT, PT, R22, -0x1, RZ ;  /* 0xffffffff16027810 */ /* 0x000fe40007ffe0ff */
[----:B------:R-:W-:Y:S02]  /*06d0*/  ISETP.NE.AND P2, PT, R24, RZ, PT ;  /* 0x000000ff1800720c */ /* 0x000fe40003f45270 */
[----:B------:R-:W-:-:S13]  /*06e0*/  ISETP.GE.U32.AND P1, PT, R2, 0x7, PT ;  /* 0x000000070200780c */ /* 0x000fda0003f26070 */
[----:B------:R-:W-:Y:S05]  /*06f0*/  @!P1 BRA `(.L_x_30) ;  /* 0x00000000007c9947 */ /* 0x000fea0003800000 */
[----:B------:R-:W0:Y:S01]  /*0700*/  LDC.64 R2, c[0x0][0x380] ;  /* 0x0000e000ff027b82 */ /* 0x000e220000000a00 */
[----:B------:R-:W-:Y:S02]  /*0710*/  IADD3 R13, PT, PT, R12, R7, RZ ;  /* 0x000000070c0d7210 */ /* 0x000fe40007ffe0ff */
[----:B------:R-:W-:-:S05]  /*0720*/  IADD3 R15, PT, PT, R7, UR6, RZ ;  /* 0x00000006070f7c10 */ /* 0x000fca000fffe0ff */
[----:B------:R-:W1:Y:S01]  /*0730*/  LDC.64 R4, c[0x0][0x398] ;  /* 0x0000e600ff047b82 */ /* 0x000e620000000a00 */
[----:B0-----:R-:W-:-:S05]  /*0740*/  IMAD.WIDE R2, R13, 0x4, R2 ;  /* 0x000000040d027825 */ /* 0x001fca00078e0202 */
[----:B------:R-:W2:Y:S01]  /*0750*/  LDG.E R19, desc[UR12][R2.64] ;  /* 0x0000000c02137981 */ /* 0x000ea2000c1e1900 */
[----:B-1----:R-:W-:-:S03]  /*0760*/  IMAD.WIDE R4, R15, 0x4, R4 ;  /* 0x000000040f047825 */ /* 0x002fc600078e0204 */
[----:B------:R-:W3:Y:S04]  /*0770*/  LDG.E R13, desc[UR12][R2.64+0x4] ;  /* 0x0000040c020d7981 */ /* 0x000ee8000c1e1900 */
[----:B------:R-:W2:Y:S04]  /*0780*/  LDG.E R21, desc[UR12][R4.64] ;  /* 0x0000000c04157981 */ /* 0x000ea8000c1e1900 */
[----:B------:R-:W3:Y:S04]  /*0790*/  LDG.E R16, desc[UR12][R4.64+0x4] ;  /* 0x0000040c04107981 */ /* 0x000ee8000c1e1900 */
[----:B------:R-:W4:Y:S04]  /*07a0*/  LDG.E R15, desc[UR12][R2.64+0x8] ;  /* 0x0000080c020f7981 */ /* 0x000f28000c1e1900 */
[----:B------:R-:W4:Y:S04]  /*07b0*/  LDG.E R18, desc[UR12][R4.64+0x8] ;  /* 0x0000080c04127981 */ /* 0x000f28000c1e1900 */
[----:B------:R-:W5:Y:S04]  /*07c0*/  LDG.E R17, desc[UR12][R2.64+0xc] ;  /* 0x00000c0c02117981 */ /* 0x000f68000c1e1900 */
[----:B------:R-:W5:Y:S04]  /*07d0*/  LDG.E R20, desc[UR12][R4.64+0xc] ;  /* 0x00000c0c04147981 */ /* 0x000f68000c1e1900 */
[----:B------:R-:W5:Y:S04]  /*07e0*/  LDG.E R26, desc[UR12][R4.64+0x10] ;  /* 0x0000100c041a7981 */ /* 0x000f68000c1e1900 */
[----:B------:R-:W5:Y:S04]  /*07f0*/  LDG.E R28, desc[UR12][R4.64+0x14] ;  /* 0x0000140c041c7981 */ /* 0x000f68000c1e1900 */
[----:B------:R-:W5:Y:S04]  /*0800*/  LDG.E R25, desc[UR12][R4.64+0x18] ;  /* 0x0000180c04197981 */ /* 0x000f68000c1e1900 */
[----:B------:R-:W5:Y:S04]  /*0810*/  LDG.E R23, desc[UR12][R2.64+0x1c] ;  /* 0x00001c0c02177981 */ /* 0x000f68000c1e1900 */
[----:B------:R-:W5:Y:S01]  /*0820*/  LDG.E R27, desc[UR12][R4.64+0x1c] ;  /* 0x00001c0c041b7981 */ /* 0x000f62000c1e1900 */
[----:B--2---:R-:W-:-:S03]  /*0830*/  FFMA R29, R19, R21, R14 ;  /* 0x00000015131d7223 */ /* 0x004fc6000000000e */
[----:B------:R-:W2:Y:S04]  /*0840*/  LDG.E R21, desc[UR12][R2.64+0x10] ;  /* 0x0000100c02157981 */ /* 0x000ea8000c1e1900 */
[----:B------:R-:W2:Y:S04]  /*0850*/  LDG.E R19, desc[UR12][R2.64+0x14] ;  /* 0x0000140c02137981 */ /* 0x000ea8000c1e1900 */
[----:B------:R-:W2:Y:S01]  /*0860*/  LDG.E R14, desc[UR12][R2.64+0x18] ;  /* 0x0000180c020e7981 */ /* 0x000ea2000c1e1900 */
[----:B---3--:R-:W-:-:S04]  /*0870*/  FFMA R16, R13, R16, R29 ;  /* 0x000000100d107223 */ /* 0x008fc8000000001d */
[----:B----4-:R-:W-:-:S04]  /*0880*/  FFMA R16, R15, R18, R16 ;  /* 0x000000120f107223 */ /* 0x010fc80000000010 */
[----:B-----5:R-:W-:Y:S01]  /*0890*/  FFMA R16, R17, R20, R16 ;  /* 0x0000001411107223 */ /* 0x020fe20000000010 */
[----:B------:R-:W-:-:S03]  /*08a0*/  IADD3 R7, PT, PT, R7, 0x8, RZ ;  /* 0x0000000807077810 */ /* 0x000fc60007ffe0ff */
[----:B--2---:R-:W-:-:S04]  /*08b0*/  FFMA R16, R21, R26, R16 ;  /* 0x0000001a15107223 */ /* 0x004fc80000000010 */
[----:B------:R-:W-:-:S04]  /*08c0*/  FFMA R19, R19, R28, R16 ;  /* 0x0000001c13137223 */ /* 0x000fc80000000010 */
[----:B------:R-:W-:-:S04]  /*08d0*/  FFMA R14, R14, R25, R19 ;  /* 0x000000190e0e7223 */ /* 0x000fc80000000013 */
[----:B------:R-:W-:-:S07]  /*08e0*/  FFMA R14, R23, R27, R14 ;  /* 0x0000001b170e7223 */ /* 0x000fce000000000e */
.L_x_30:
        /* <DEDUP_REMOVED lines=18> */
[----:B------:R-:W5:Y:S01]  /*0a10*/  LDG.E R21, desc[UR12][R2.64+0xc] ;  /* 0x00000c0c02157981 */ /* 0x000f62000c1e1900 */
[----:B------:R-:W-:Y:S01]  /*0a20*/  IADD3 R7, PT, PT, R7, 0x4, RZ ;  /* 0x0000000407077810 */ /* 0x000fe20007ffe0ff */
[----:B--2---:R-:W-:-:S04]  /*0a30*/  FFMA R13, R13, R15, R14 ;  /* 0x0000000f0d0d7223 */ /* 0x004fc8000000000e */
[----:B---3--:R-:W-:-:S04]  /*0a40*/  FFMA R13, R16, R17, R13 ;  /* 0x00000011100d7223 */ /* 0x008fc8000000000d */
[----:B----4-:R-:W-:-:S04]  /*0a50*/  FFMA R13, R18, R19, R13 ;  /* 0x00000013120d7223 */ /* 0x010fc8000000000d */
[----:B-----5:R-:W-:-:S07]  /*0a60*/  FFMA R14, R20, R21, R13 ;  /* 0x00000015140e7223 */ /* 0x020fce000000000d */
.L_x_31:
[----:B------:R-:W-:Y:S05]  /*0a70*/  @!P2 BRA `(.L_x_29) ;  /* 0x000000000048a947 */ /* 0x000fea0003800000 */
[----:B------:R-:W0:Y:S01]  /*0a80*/  LDC.64 R4, c[0x0][0x380] ;  /* 0x0000e000ff047b82 */ /* 0x000e220000000a00 */
[----:B------:R-:W-:Y:S02]  /*0a90*/  IADD3 R13, PT, PT, R12, R7, RZ ;  /* 0x000000070c0d7210 */ /* 0x000fe40007ffe0ff */
[----:B------:R-:W-:-:S05]  /*0aa0*/  IADD3 R7, PT, PT, R7, UR6, RZ ;  /* 0x0000000607077c10 */ /* 0x000fca000fffe0ff */
[----:B------:R-:W1:Y:S01]  /*0ab0*/  LDC.64 R2, c[0x0][0x398] ;  /* 0x0000e600ff027b82 */ /* 0x000e620000000a00 */
[----:B0-----:R-:W-:-:S04]  /*0ac0*/  IMAD.WIDE R4, R13, 0x4, R4 ;  /* 0x000000040d047825 */ /* 0x001fc800078e0204 */
[----:B-1----:R-:W-:Y:S02]  /*0ad0*/  IMAD.WIDE R2, R7, 0x4, R2 ;  /* 0x0000000407027825 */ /* 0x002fe400078e0202 */
[----:B------:R-:W2:Y:S04]  /*0ae0*/  LDG.E R7, desc[UR12][R4.64] ;  /* 0x0000000c04077981 */ /* 0x000ea8000c1e1900 */
[----:B------:R-:W2:Y:S01]  /*0af0*/  LDG.E R12, desc[UR12][R2.64] ;  /* 0x0000000c020c7981 */ /* 0x000ea2000c1e1900 */
[----:B------:R-:W-:Y:S01]  /*0b00*/  ISETP.NE.AND P1, PT, R9, 0x1, PT ;  /* 0x000000010900780c */ /* 0x000fe20003f25270 */
[----:B--2---:R-:W-:-:S12]  /*0b10*/  FFMA R14, R7, R12, R14 ;  /* 0x0000000c070e7223 */ /* 0x004fd8000000000e */
[----:B------:R-:W-:Y:S05]  /*0b20*/  @!P1 BRA `(.L_x_29) ;  /* 0x00000000001c9947 */ /* 0x000fea0003800000 */
[----:B------:R-:W-:Y:S01]  /*0b30*/  ISETP.NE.AND P1, PT, R9, 0x2, PT ;  /* 0x000000020900780c */ /* 0x000fe20003f25270 */
[----:B------:R-:W2:Y:S04]  /*0b40*/  LDG.E R7, desc[UR12][R4.64+0x4] ;  /* 0x0000040c04077981 */ /* 0x000ea8000c1e1900 */
[----:B------:R-:W2:Y:S08]  /*0b50*/  LDG.E R12, desc[UR12][R2.64+0x4] ;  /* 0x0000040c020c7981 */ /* 0x000eb0000c1e1900 */
[----:B------:R-:W3:Y:S04]  /*0b60*/  @P1 LDG.E R13, desc[UR12][R4.64+0x8] ;  /* 0x0000080c040d1981 */ /* 0x000ee8000c1e1900 */
[----:B------:R-:W3:Y:S01]  /*0b70*/  @P1 LDG.E R15, desc[UR12][R2.64+0x8] ;  /* 0x0000080c020f1981 */ /* 0x000ee2000c1e1900 */
[----:B--2---:R-:W-:-:S04]  /*0b80*/  FFMA R14, R7, R12, R14 ;  /* 0x0000000c070e7223 */ /* 0x004fc8000000000e */
[----:B---3--:R-:W-:-:S07]  /*0b90*/  @P1 FFMA R14, R13, R15, R14 ;  /* 0x0000000f0d0e1223 */ /* 0x008fce000000000e */
.L_x_29:
[----:B------:R-:W-:Y:S05]  /*0ba0*/  BRA.U UP1, `(.L_x_32) ;  /* 0xfffffff501947547 */ /* 0x000fea000b83ffff */
[----:B------:R-:W-:Y:S05]  /*0bb0*/  @P0 BRA `(.L_x_33) ;  /* 0xfffffff400740947 */ /* 0x000fea000383ffff */
.L_x_26:
[----:B------:R-:W0:Y:S01]  /*0bc0*/  LDC R5, c[0x0][0x3bc] ;  /* 0x0000ef00ff057b82 */ /* 0x000e220000000800 */
[----:B------:R-:W1:Y:S07]  /*0bd0*/  LDCU UR4, c[0x0][0x3c0] ;  /* 0x00007800ff0477ac */ /* 0x000e6e0008000800 */
[----:B------:R-:W2:Y:S01]  /*0be0*/  LDC.64 R2, c[0x0][0x3b0] ;  /* 0x0000ec00ff027b82 */ /* 0x000ea20000000a00 */
[----:B0-----:R-:W-:-:S04]  /*0bf0*/  IMAD R5, R5, UR14, R0 ;  /* 0x0000000e05057c24 */ /* 0x001fc8000f8e0200 */
[----:B-1----:R-:W-:-:S04]  /*0c00*/  IMAD R5, R5, UR4, R6 ;  /* 0x0000000405057c24 */ /* 0x002fc8000f8e0206 */
[----:B--2---:R-:W-:-:S05]  /*0c10*/  IMAD.WIDE R2, R5, 0x4, R2 ;  /* 0x0000000405027825 */ /* 0x004fca00078e0202 */
[----:B------:R-:W-:Y:S01]  /*0c20*/  STG.E desc[UR12][R2.64], R14 ;  /* 0x0000000e02007986 */ /* 0x000fe2000c10190c */
[----:B------:R-:W-:Y:S05]  /*0c30*/  EXIT ;  /* 0x000000000000794d */ /* 0x000fea0003800000 */
.L_x_34:
        /* <DEDUP_REMOVED lines=12> */
.L_x_39:


//--------------------- .nv.shared.reserved.0     --------------------------
	.section	.nv.shared.reserved.0,"aw",@nobits
	.weak		__nv_reservedSMEM_offset_0_alias
	.size		__nv_reservedSMEM_offset_0_alias, 0, 64
	.other		__nv_reservedSMEM_offset_0_alias,@"STO_CUDA_RESERVED_SHARED STV_DEFAULT"
__nv_reservedSMEM_offset_0_alias:
	.zero		0
	.zero		64


//--------------------- .nv.constant0._Z18full_forward_totalP15result_layers_tP18mask_bias_weight_t --------------------------
	.section	.nv.constant0._Z18full_forward_totalP15result_layers_tP18mask_bias_weight_t,"a",@progbits
	.sectionflags	@""
	.align	4
.nv.constant0._Z18full_forward_totalP15result_layers_tP18mask_bias_weight_t:
	.zero		912


//--------------------- .nv.constant0._Z12pool_forwardPfiiiS_S_iii --------------------------
	.section	.nv.constant0._Z12pool_forwardPfiiiS_S_iii,"a",@progbits
	.sectionflags	@""
	.align	4
.nv.constant0._Z12pool_forwardPfiiiS_S_iii:
	.zero		948


//--------------------- .nv.constant0._Z12conv_forwardPfiiiS_iiiiS_iii --------------------------
	.section	.nv.constant0._Z12conv_forwardPfiiiS_iiiiS_iii,"a",@progbits
	.sectionflags	@""
	.align	4
.nv.constant0._Z12conv_forwardPfiiiS_iiiiS_iii:
	.zero		964


//--------------------- SYMBOLS --------------------------

	.type		.nv.reservedSmem.offset0,@object
	.size		.nv.reservedSmem.offset0,0x4
